	.headerflags	@"EF_CUDA_TEXMODE_UNIFIED EF_CUDA_64BIT_ADDRESS EF_CUDA_ACCELERATORS EF_CUDA_SM90 EF_CUDA_VIRTUAL_SM(EF_CUDA_SM90)"
	.elftype	@"ET_EXEC"


//--------------------- .nv.info                  --------------------------
	.section	.nv.info,"",@"SHT_CUDA_INFO"
	.align	4


	//----- nvinfo : EIATTR_REGCOUNT
	.align		4
        /*0000*/ 	.byte	0x04, 0x2f
        /*0002*/ 	.short	(.L_2 - .L_1)
	.align		4
.L_1:
        /*0004*/ 	.word	index@(triton_red_fused_avg_pool2d_native_group_norm_7)
        /*0008*/ 	.word	0x0000005b


	//----- nvinfo : EIATTR_MIN_STACK_SIZE
	.align		4
.L_2:
        /*000c*/ 	.byte	0x04, 0x12
        /*000e*/ 	.short	(.L_4 - .L_3)
	.align		4
.L_3:
        /*0010*/ 	.word	index@(triton_red_fused_avg_pool2d_native_group_norm_7)
        /*0014*/ 	.word	0x00000000


	//----- nvinfo : EIATTR_FRAME_SIZE
	.align		4
.L_4:
        /*0018*/ 	.byte	0x04, 0x11
        /*001a*/ 	.short	(.L_6 - .L_5)
	.align		4
.L_5:
        /*001c*/ 	.word	index@(triton_red_fused_avg_pool2d_native_group_norm_7)
        /*0020*/ 	.word	0x00000000


	//----- nvinfo : EIATTR_MIN_STACK_SIZE
	.align		4
.L_6:
        /*0024*/ 	.byte	0x04, 0x12
        /*0026*/ 	.short	(.L_8 - .L_7)
	.align		4
.L_7:
        /*0028*/ 	.word	index@(triton_red_fused_avg_pool2d_native_group_norm_7)
        /*002c*/ 	.word	0x00000000
.L_8:


//--------------------- .nv.info.triton_red_fused_avg_pool2d_native_group_norm_7 --------------------------
	.section	.nv.info.triton_red_fused_avg_pool2d_native_group_norm_7,"",@"SHT_CUDA_INFO"
	.sectionflags	@""
	.align	4


	//----- nvinfo : EIATTR_CUDA_API_VERSION
	.align		4
        /*0000*/ 	.byte	0x04, 0x37
        /*0002*/ 	.short	(.L_10 - .L_9)
.L_9:
        /*0004*/ 	.word	0x0000007c


	//----- nvinfo : EIATTR_KPARAM_INFO
	.align		4
.L_10:
        /*0008*/ 	.byte	0x04, 0x17
        /*000a*/ 	.short	(.L_12 - .L_11)
.L_11:
        /*000c*/ 	.word	0x00000000
        /*0010*/ 	.short	0x0006
        /*0012*/ 	.short	0x002c
        /*0014*/ 	.byte	0x00, 0xf0, 0x11, 0x00


	//----- nvinfo : EIATTR_KPARAM_INFO
	.align		4
.L_12:
        /*0018*/ 	.byte	0x04, 0x17
        /*001a*/ 	.short	(.L_14 - .L_13)
.L_13:
        /*001c*/ 	.word	0x00000000
        /*0020*/ 	.short	0x0005
        /*0022*/ 	.short	0x0028
        /*0024*/ 	.byte	0x00, 0xf0, 0x11, 0x00


	//----- nvinfo : EIATTR_KPARAM_INFO
	.align		4
.L_14:
        /*0028*/ 	.byte	0x04, 0x17
        /*002a*/ 	.short	(.L_16 - .L_15)
.L_15:
        /*002c*/ 	.word	0x00000000
        /*0030*/ 	.short	0x0004
        /*0032*/ 	.short	0x0020
        /*0034*/ 	.byte	0x00, 0xf4, 0x21, 0x00


	//----- nvinfo : EIATTR_KPARAM_INFO
	.align		4
.L_16:
        /*0038*/ 	.byte	0x04, 0x17
        /*003a*/ 	.short	(.L_18 - .L_17)
.L_17:
        /*003c*/ 	.word	0x00000000
        /*0040*/ 	.short	0x0003
        /*0042*/ 	.short	0x0018
        /*0044*/ 	.byte	0x00, 0xf4, 0x21, 0x00


	//----- nvinfo : EIATTR_KPARAM_INFO
	.align		4
.L_18:
        /*0048*/ 	.byte	0x04, 0x17
        /*004a*/ 	.short	(.L_20 - .L_19)
.L_19:
        /*004c*/ 	.word	0x00000000
        /*0050*/ 	.short	0x0002
        /*0052*/ 	.short	0x0010
        /*0054*/ 	.byte	0x00, 0xf4, 0x21, 0x00


	//----- nvinfo : EIATTR_KPARAM_INFO
	.align		4
.L_20:
        /*0058*/ 	.byte	0x04, 0x17
        /*005a*/ 	.short	(.L_22 - .L_21)
.L_21:
        /*005c*/ 	.word	0x00000000
        /*0060*/ 	.short	0x0001
        /*0062*/ 	.short	0x0008
        /*0064*/ 	.byte	0x00, 0xf4, 0x21, 0x00


	//----- nvinfo : EIATTR_KPARAM_INFO
	.align		4
.L_22:
        /*0068*/ 	.byte	0x04, 0x17
        /*006a*/ 	.short	(.L_24 - .L_23)
.L_23:
        /*006c*/ 	.word	0x00000000
        /*0070*/ 	.short	0x0000
        /*0072*/ 	.short	0x0000
        /*0074*/ 	.byte	0x00, 0xf4, 0x21, 0x00


	//----- nvinfo : EIATTR_SPARSE_MMA_MASK
	.align		4
.L_24:
        /*0078*/ 	.byte	0x03, 0x50
        /*007a*/ 	.short	0x0000


	//----- nvinfo : EIATTR_MAXREG_COUNT
	.align		4
        /*007c*/ 	.byte	0x03, 0x1b
        /*007e*/ 	.short	0x0080


	//----- nvinfo : EIATTR_COOP_GROUP_MASK_REGIDS
	.align		4
        /*0080*/ 	.byte	0x04, 0x29
        /*0082*/ 	.short	(.L_26 - .L_25)


	//   ....[0]....
.L_25:
        /*0084*/ 	.word	0xffffffff


	//   ....[1]....
        /*0088*/ 	.word	0xffffffff


	//   ....[2]....
        /*008c*/ 	.word	0xffffffff


	//   ....[3]....
        /*0090*/ 	.word	0xffffffff


	//   ....[4]....
        /*0094*/ 	.word	0xffffffff


	//   ....[5]....
        /*0098*/ 	.word	0xffffffff


	//   ....[6]....
        /*009c*/ 	.word	0xffffffff


	//   ....[7]....
        /*00a0*/ 	.word	0xffffffff


	//   ....[8]....
        /*00a4*/ 	.word	0xffffffff


	//----- nvinfo : EIATTR_COOP_GROUP_INSTR_OFFSETS
	.align		4
.L_26:
        /*00a8*/ 	.byte	0x04, 0x28
        /*00aa*/ 	.short	(.L_28 - .L_27)


	//   ....[0]....
.L_27:
        /*00ac*/ 	.word	0x000021d0


	//   ....[1]....
        /*00b0*/ 	.word	0x000021e0


	//   ....[2]....
        /*00b4*/ 	.word	0x000021f0


	//   ....[3]....
        /*00b8*/ 	.word	0x00002230


	//   ....[4]....
        /*00bc*/ 	.word	0x00002320


	//   ....[5]....
        /*00c0*/ 	.word	0x000023d0


	//   ....[6]....
        /*00c4*/ 	.word	0x000023f0


	//   ....[7]....
        /*00c8*/ 	.word	0x000024e0


	//   ....[8]....
        /*00cc*/ 	.word	0x00002540


	//----- nvinfo : EIATTR_EXIT_INSTR_OFFSETS
	.align		4
.L_28:
        /*00d0*/ 	.byte	0x04, 0x1c
        /*00d2*/ 	.short	(.L_30 - .L_29)


	//   ....[0]....
.L_29:
        /*00d4*/ 	.word	0x000026c0


	//   ....[1]....
        /*00d8*/ 	.word	0x00002700


	//----- nvinfo : EIATTR_REQNTID
	.align		4
.L_30:
        /*00dc*/ 	.byte	0x04, 0x10
        /*00de*/ 	.short	(.L_32 - .L_31)
.L_31:
        /*00e0*/ 	.word	0x00000200
        /*00e4*/ 	.word	0x00000001
        /*00e8*/ 	.word	0x00000001


	//----- nvinfo : EIATTR_CBANK_PARAM_SIZE
	.align		4
.L_32:
        /*00ec*/ 	.byte	0x03, 0x19
        /*00ee*/ 	.short	0x0030


	//----- nvinfo : EIATTR_PARAM_CBANK
	.align		4
        /*00f0*/ 	.byte	0x04, 0x0a
        /*00f2*/ 	.short	(.L_34 - .L_33)
	.align		4
.L_33:
        /*00f4*/ 	.word	index@(.nv.constant0.triton_red_fused_avg_pool2d_native_group_norm_7)
        /*00f8*/ 	.short	0x0210
        /*00fa*/ 	.short	0x0030


	//----- nvinfo : EIATTR_SW_WAR
	.align		4
.L_34:
        /*00fc*/ 	.byte	0x04, 0x36
        /*00fe*/ 	.short	(.L_36 - .L_35)
.L_35:
        /*0100*/ 	.word	0x00000008
.L_36:


//--------------------- .nv.callgraph             --------------------------
	.section	.nv.callgraph,"",@"SHT_CUDA_CALLGRAPH"
	.align	4
	.sectionentsize	8
	.align		4
        /*0000*/ 	.word	0x00000000
	.align		4
        /*0004*/ 	.word	0xffffffff
	.align		4
        /*0008*/ 	.word	0x00000000
	.align		4
        /*000c*/ 	.word	0xfffffffe
	.align		4
        /*0010*/ 	.word	0x00000000
	.align		4
        /*0014*/ 	.word	0xfffffffd
	.align		4
        /*0018*/ 	.word	0x00000000
	.align		4
        /*001c*/ 	.word	0xfffffffc


//--------------------- .nv.constant4             --------------------------
	.section	.nv.constant4,"a",@progbits
	.align	8
	.align		8
.nv.constant4:
        /*0000*/ 	.dword	_$_str


//--------------------- .text.triton_red_fused_avg_pool2d_native_group_norm_7 --------------------------
	.section	.text.triton_red_fused_avg_pool2d_native_group_norm_7,"ax",@progbits
	.sectionflags	@"SHF_BARRIERS=1"
	.align	128
        .global         triton_red_fused_avg_pool2d_native_group_norm_7
        .type           triton_red_fused_avg_pool2d_native_group_norm_7,@function
        .size           triton_red_fused_avg_pool2d_native_group_norm_7,(.L_x_3 - triton_red_fused_avg_pool2d_native_group_norm_7)
        .other          triton_red_fused_avg_pool2d_native_group_norm_7,@"STO_CUDA_ENTRY STV_DEFAULT"
triton_red_fused_avg_pool2d_native_group_norm_7:
.text.triton_red_fused_avg_pool2d_native_group_norm_7:
[----:B------:R-:W0:Y:S02]  /*0000*/  LDC R1, c[0x0][0x28] ;  /* 0x00000a00ff017b82 */ /* 0x000e240000000800 */
[----:B------:R-:W1:Y:S01]  /*0010*/  S2R R2, SR_TID.X ;  /* 0x0000000000027919 */ /* 0x000e620000002100 */
[----:B------:R-:W2:Y:S01]  /*0020*/  S2UR UR6, SR_CgaCtaId ;  /* 0x00000000000679c3 */ /* 0x000ea20000008800 */
[----:B------:R-:W-:Y:S01]  /*0030*/  UMOV UR4, 0x400 ;  /* 0x0000040000047882 */ /* 0x000fe20000000000 */
[----:B------:R-:W-:Y:S01]  /*0040*/  HFMA2.MMA R48, -RZ, RZ, 0, 0 ;  /* 0x00000000ff307435 */ /* 0x000fe200000001ff */
[----:B------:R-:W3:Y:S01]  /*0050*/  S2R R13, SR_CTAID.X ;  /* 0x00000000000d7919 */ /* 0x000ee20000002500 */
[----:B------:R-:W-:Y:S01]  /*0060*/  IMAD.MOV.U32 R43, RZ, RZ, -0x40 ;  /* 0xffffffc0ff2b7424 */ /* 0x000fe200078e00ff */
[----:B------:R-:W-:Y:S02]  /*0070*/  MOV R42, 0xffffffff ;  /* 0xffffffff002a7802 */ /* 0x000fe40000000f00 */
[----:B------:R-:W-:Y:S02]  /*0080*/  CS2R R40, SRZ ;  /* 0x0000000000287805 */ /* 0x000fe4000001ff00 */
[----:B------:R-:W-:-:S02]  /*0090*/  CS2R R38, SRZ ;  /* 0x0000000000267805 */ /* 0x000fc4000001ff00 */
[----:B------:R-:W-:Y:S02]  /*00a0*/  CS2R R36, SRZ ;  /* 0x0000000000247805 */ /* 0x000fe4000001ff00 */
[----:B------:R-:W-:Y:S02]  /*00b0*/  CS2R R34, SRZ ;  /* 0x0000000000227805 */ /* 0x000fe4000001ff00 */
[----:B------:R-:W-:Y:S02]  /*00c0*/  CS2R R32, SRZ ;  /* 0x0000000000207805 */ /* 0x000fe4000001ff00 */
[----:B------:R-:W-:Y:S02]  /*00d0*/  CS2R R30, SRZ ;  /* 0x00000000001e7805 */ /* 0x000fe4000001ff00 */
[----:B------:R-:W-:Y:S02]  /*00e0*/  CS2R R28, SRZ ;  /* 0x00000000001c7805 */ /* 0x000fe4000001ff00 */
[----:B------:R-:W-:-:S02]  /*00f0*/  CS2R R26, SRZ ;  /* 0x00000000001a7805 */ /* 0x000fc4000001ff00 */
[----:B------:R-:W-:Y:S02]  /*0100*/  CS2R R24, SRZ ;  /* 0x0000000000187805 */ /* 0x000fe4000001ff00 */
[----:B------:R-:W-:Y:S01]  /*0110*/  CS2R R22, SRZ ;  /* 0x0000000000167805 */ /* 0x000fe2000001ff00 */
[----:B------:R-:W-:Y:S01]  /*0120*/  IMAD.MOV.U32 R19, RZ, RZ, RZ ;  /* 0x000000ffff137224 */ /* 0x000fe200078e00ff */
[----:B------:R-:W-:Y:S01]  /*0130*/  ULDC.64 UR8, c[0x0][0x208] ;  /* 0x0000820000087ab9 */ /* 0x000fe20000000a00 */
[----:B------:R-:W-:Y:S01]  /*0140*/  IMAD.MOV.U32 R47, RZ, RZ, RZ ;  /* 0x000000ffff2f7224 */ /* 0x000fe200078e00ff */
[----:B------:R-:W-:Y:S01]  /*0150*/  ULDC.64 UR10, c[0x0][0x210] ;  /* 0x00008400000a7ab9 */ /* 0x000fe20000000a00 */
[----:B------:R-:W-:Y:S01]  /*0160*/  IMAD.MOV.U32 R51, RZ, RZ, RZ ;  /* 0x000000ffff337224 */ /* 0x000fe200078e00ff */
[----:B--2---:R-:W-:-:S03]  /*0170*/  UPRMT UR6, UR6, 0x654, UR4 ;  /* 0x0000065406067896 */ /* 0x004fc60008000004 */
[----:B------:R-:W-:Y:S01]  /*0180*/  ULDC.64 UR4, c[0x0][0x218] ;  /* 0x0000860000047ab9 */ /* 0x000fe20000000a00 */
[--C-:B-1----:R-:W-:Y:S02]  /*0190*/  SHF.R.U32.HI R6, RZ, 0x4, R2.reuse ;  /* 0x00000004ff067819 */ /* 0x102fe40000011602 */
[----:B------:R-:W-:Y:S02]  /*01a0*/  SHF.R.U32.HI R5, RZ, 0x6, R2 ;  /* 0x00000006ff057819 */ /* 0x000fe40000011602 */
[----:B------:R-:W-:Y:S01]  /*01b0*/  SGXT.U32 R6, R6, 0x5 ;  /* 0x000000050606781a */ /* 0x000fe20000000000 */
[C---:B---3--:R-:W-:Y:S01]  /*01c0*/  IMAD.U32 R0, R13.reuse, 0x10000, RZ ;  /* 0x000100000d007824 */ /* 0x048fe200078e00ff */
[----:B------:R-:W-:Y:S02]  /*01d0*/  SHF.L.U32 R13, R13, 0x6, RZ ;  /* 0x000000060d0d7819 */ /* 0x000fe400000006ff */
[----:B------:R-:W-:Y:S01]  /*01e0*/  LOP3.LUT R4, R2, 0xf, RZ, 0xc0, !PT ;  /* 0x0000000f02047812 */ /* 0x000fe200078ec0ff */
[----:B------:R-:W-:Y:S01]  /*01f0*/  IMAD.SHL.U32 R3, R6, 0x400, RZ ;  /* 0x0000040006037824 */ /* 0x000fe200078e00ff */
[----:B------:R-:W-:-:S02]  /*0200*/  LOP3.LUT R68, R13, R6, RZ, 0xfc, !PT ;  /* 0x000000060d447212 */ /* 0x000fc400078efcff */
[----:B------:R-:W-:Y:S02]  /*0210*/  LOP3.LUT R6, R13, 0x20, R6, 0xfe, !PT ;  /* 0x000000200d067812 */ /* 0x000fe400078efe06 */
[----:B------:R-:W-:Y:S01]  /*0220*/  LOP3.LUT R9, R0, R3, RZ, 0xfc, !PT ;  /* 0x0000000300097212 */ /* 0x000fe200078efcff */
[C---:B------:R-:W-:Y:S01]  /*0230*/  IMAD.SHL.U32 R0, R2.reuse, 0x40, RZ ;  /* 0x0000004002007824 */ /* 0x040fe200078e00ff */
[----:B------:R-:W-:Y:S01]  /*0240*/  SHF.L.U32 R3, R2, 0x2, RZ ;  /* 0x0000000202037819 */ /* 0x000fe200000006ff */
[----:B------:R-:W-:Y:S01]  /*0250*/  IMAD.SHL.U32 R8, R68, 0x400, RZ ;  /* 0x0000040044087824 */ /* 0x000fe200078e00ff */
[----:B------:R-:W-:Y:S02]  /*0260*/  ISETP.GE.AND P2, PT, R6, 0x80, PT ;  /* 0x000000800600780c */ /* 0x000fe40003f46270 */
[----:B------:R-:W-:Y:S02]  /*0270*/  LOP3.LUT R7, R0, 0xfc0, RZ, 0xc0, !PT ;  /* 0x00000fc000077812 */ /* 0x000fe400078ec0ff */
[----:B------:R-:W-:Y:S01]  /*0280*/  SGXT.U32 R0, R5, 0x3 ;  /* 0x000000030500781a */ /* 0x000fe20000000000 */
[----:B------:R-:W-:Y:S01]  /*0290*/  IMAD.WIDE.U32 R4, R4, 0x10, RZ ;  /* 0x0000001004047825 */ /* 0x000fe200078e00ff */
[----:B------:R-:W-:-:S02]  /*02a0*/  LOP3.LUT R46, R3, 0x7fc, RZ, 0xc0, !PT ;  /* 0x000007fc032e7812 */ /* 0x000fc400078ec0ff */
[C---:B------:R-:W-:Y:S02]  /*02b0*/  LOP3.LUT R12, R7.reuse, R0, RZ, 0xfc, !PT ;  /* 0x00000000070c7212 */ /* 0x040fe400078efcff */
[----:B------:R-:W-:Y:S02]  /*02c0*/  LEA.HI R7, R7, UR6, RZ, 0x1e ;  /* 0x0000000607077c11 */ /* 0x000fe4000f8ff0ff */
[----:B------:R-:W-:Y:S01]  /*02d0*/  LOP3.LUT R11, R8, 0x8000, RZ, 0xfc, !PT ;  /* 0x00008000080b7812 */ /* 0x000fe200078efcff */
[----:B------:R-:W-:Y:S01]  /*02e0*/  IMAD.WIDE R8, R9, 0x4, RZ ;  /* 0x0000000409087825 */ /* 0x000fe200078e02ff */
[----:B------:R-:W-:Y:S02]  /*02f0*/  LOP3.LUT R10, R46, 0x800, RZ, 0xfc, !PT ;  /* 0x000008002e0a7812 */ /* 0x000fe400078efcff */
[----:B------:R-:W-:Y:S01]  /*0300*/  LEA R12, R12, R7, 0x2 ;  /* 0x000000070c0c7211 */ /* 0x000fe200078e10ff */
[----:B------:R-:W-:Y:S01]  /*0310*/  IMAD.WIDE R6, R11, 0x4, RZ ;  /* 0x000000040b067825 */ /* 0x000fe200078e02ff */
[----:B------:R-:W-:-:S02]  /*0320*/  SHF.R.U32.HI R10, RZ, 0x2, R10 ;  /* 0x00000002ff0a7819 */ /* 0x000fc4000001160a */
[----:B------:R-:W-:Y:S02]  /*0330*/  LOP3.LUT R16, R4, R8, RZ, 0xfc, !PT ;  /* 0x0000000804107212 */ /* 0x000fe400078efcff */
[----:B------:R-:W-:Y:S02]  /*0340*/  LOP3.LUT R8, R2, 0x1f0, RZ, 0xc0, !PT ;  /* 0x000001f002087812 */ /* 0x000fe400078ec0ff */
[----:B------:R-:W-:Y:S02]  /*0350*/  LOP3.LUT R17, R4, R6, RZ, 0xfc, !PT ;  /* 0x0000000604117212 */ /* 0x000fe400078efcff */
[----:B------:R-:W-:Y:S02]  /*0360*/  LOP3.LUT R10, R10, 0x3f0, RZ, 0xc0, !PT ;  /* 0x000003f00a0a7812 */ /* 0x000fe400078ec0ff */
[----:B------:R-:W-:Y:S02]  /*0370*/  SHF.R.U32.HI R49, RZ, 0x5, R2 ;  /* 0x00000005ff317819 */ /* 0x000fe40000011602 */
[----:B------:R-:W-:-:S02]  /*0380*/  LOP3.LUT R13, R13, 0x3f, R2, 0xf8, !PT ;  /* 0x0000003f0d0d7812 */ /* 0x000fc400078ef802 */
[C---:B------:R-:W-:Y:S02]  /*0390*/  LOP3.LUT R45, R5.reuse, R9, RZ, 0xfc, !PT ;  /* 0x00000009052d7212 */ /* 0x040fe400078efcff */
[----:B------:R-:W-:Y:S01]  /*03a0*/  LOP3.LUT R44, R5, R7, RZ, 0xfc, !PT ;  /* 0x00000007052c7212 */ /* 0x000fe200078efcff */
[----:B------:R-:W-:Y:S01]  /*03b0*/  VIADD R5, R8, UR6 ;  /* 0x0000000608057c36 */ /* 0x000fe20008000000 */
[----:B------:R-:W-:Y:S02]  /*03c0*/  IADD3 R17, P0, R17, UR4, RZ ;  /* 0x0000000411117c10 */ /* 0x000fe4000ff1e0ff */
[----:B------:R-:W-:Y:S01]  /*03d0*/  IADD3 R7, R10, UR6, RZ ;  /* 0x000000060a077c10 */ /* 0x000fe2000fffe0ff */
[----:B------:R-:W-:Y:S01]  /*03e0*/  IMAD R18, R46, 0x4, R5 ;  /* 0x000000042e127824 */ /* 0x000fe200078e0205 */
[----:B------:R-:W-:Y:S02]  /*03f0*/  LOP3.LUT R49, R49, 0xe, RZ, 0xc0, !PT ;  /* 0x0000000e31317812 */ /* 0x000fe400078ec0ff */
[----:B------:R-:W-:-:S02]  /*0400*/  SHF.L.U32 R50, R13, 0xc, RZ ;  /* 0x0000000c0d327819 */ /* 0x000fc400000006ff */
[----:B------:R-:W-:Y:S01]  /*0410*/  IADD3 R16, P1, R16, UR4, RZ ;  /* 0x0000000410107c10 */ /* 0x000fe2000ff3e0ff */
[----:B------:R-:W-:Y:S01]  /*0420*/  UMOV UR4, URZ ;  /* 0x0000003f00047c82 */ /* 0x000fe20008000000 */
[----:B------:R-:W-:Y:S02]  /*0430*/  IADD3.X R44, R44, UR5, RZ, P0, !PT ;  /* 0x000000052c2c7c10 */ /* 0x000fe400087fe4ff */
[----:B------:R-:W-:Y:S02]  /*0440*/  LEA R46, R46, R7, 0x2 ;  /* 0x000000072e2e7211 */ /* 0x000fe400078e10ff */
[----:B------:R-:W-:Y:S02]  /*0450*/  ISETP.GE.AND P0, PT, R13, 0x80, PT ;  /* 0x000000800d00780c */ /* 0x000fe40003f06270 */
[----:B------:R-:W-:Y:S02]  /*0460*/  LOP3.LUT R52, R2, 0x3f, RZ, 0xc0, !PT ;  /* 0x0000003f02347812 */ /* 0x000fe400078ec0ff */
[----:B------:R-:W-:-:S02]  /*0470*/  SHF.R.S32.HI R82, RZ, 0x1f, R50 ;  /* 0x0000001fff527819 */ /* 0x000fc40000011432 */
[----:B------:R-:W-:Y:S02]  /*0480*/  LOP3.LUT R83, R50, 0x40, R49, 0xfe, !PT ;  /* 0x0000004032537812 */ /* 0x000fe400078efe31 */
[----:B------:R-:W-:Y:S02]  /*0490*/  LOP3.LUT R84, R50, 0x80, R49, 0xfe, !PT ;  /* 0x0000008032547812 */ /* 0x000fe400078efe31 */
[----:B------:R-:W-:Y:S02]  /*04a0*/  LOP3.LUT R85, R50, 0xc0, R49, 0xfe, !PT ;  /* 0x000000c032557812 */ /* 0x000fe400078efe31 */
[----:B------:R-:W-:Y:S01]  /*04b0*/  IADD3.X R45, R45, UR5, RZ, P1, !PT ;  /* 0x000000052d2d7c10 */ /* 0x000fe20008ffe4ff */
[----:B------:R-:W-:-:S06]  /*04c0*/  UMOV UR5, URZ ;  /* 0x0000003f00057c82 */ /* 0x000fcc0008000000 */
.L_x_1:
[----:B------:R-:W1:Y:S01]  /*04d0*/  LDC.64 R10, c[0x0][0x210] ;  /* 0x00008400ff0a7b82 */ /* 0x000e620000000a00 */
[----:B------:R-:W-:Y:S02]  /*04e0*/  LOP3.LUT R55, R83, UR4, RZ, 0xfc, !PT ;  /* 0x0000000453377c12 */ /* 0x000fe4000f8efcff */
[----:B------:R-:W-:Y:S02]  /*04f0*/  CS2R R56, SRZ ;  /* 0x0000000000387805 */ /* 0x000fe4000001ff00 */
[----:B------:R-:W-:Y:S02]  /*0500*/  LOP3.LUT R9, R84, UR4, RZ, 0xfc, !PT ;  /* 0x0000000454097c12 */ /* 0x000fe4000f8efcff */
[----:B------:R-:W-:Y:S02]  /*0510*/  LOP3.LUT R59, R85, UR4, RZ, 0xfc, !PT ;  /* 0x00000004553b7c12 */ /* 0x000fe4000f8efcff */
[----:B------:R-:W-:Y:S02]  /*0520*/  LOP3.LUT R58, R82, UR5, RZ, 0xfc, !PT ;  /* 0x00000005523a7c12 */ /* 0x000fe4000f8efcff */
[----:B------:R-:W-:-:S02]  /*0530*/  LEA R4, P1, R55, UR10, 0x2 ;  /* 0x0000000a37047c11 */ /* 0x000fc4000f8210ff */
[----:B------:R-:W-:Y:S02]  /*0540*/  LEA R14, P3, R9, UR10, 0x2 ;  /* 0x0000000a090e7c11 */ /* 0x000fe4000f8610ff */
[----:B------:R-:W-:Y:S01]  /*0550*/  LEA R20, P4, R59, UR10, 0x2 ;  /* 0x0000000a3b147c11 */ /* 0x000fe2000f8810ff */
[----:B------:R-:W-:Y:S01]  /*0560*/  IMAD.MOV.U32 R60, RZ, RZ, RZ ;  /* 0x000000ffff3c7224 */ /* 0x000fe200078e00ff */
[----:B------:R-:W-:Y:S02]  /*0570*/  MOV R53, RZ ;  /* 0x000000ff00357202 */ /* 0x000fe40000000f00 */
[----:B------:R-:W-:Y:S02]  /*0580*/  CS2R R62, SRZ ;  /* 0x00000000003e7805 */ /* 0x000fe4000001ff00 */
[--C-:B------:R-:W-:Y:S02]  /*0590*/  LEA.HI.X R5, R55, UR11, R58.reuse, 0x2, P1 ;  /* 0x0000000b37057c11 */ /* 0x100fe400088f143a */
[----:B------:R-:W-:-:S02]  /*05a0*/  LEA.HI.X R15, R9, UR11, R58, 0x2, P3 ;  /* 0x0000000b090f7c11 */ /* 0x000fc400098f143a */
[----:B------:R-:W-:Y:S01]  /*05b0*/  LEA.HI.X R21, R59, UR11, R58, 0x2, P4 ;  /* 0x0000000b3b157c11 */ /* 0x000fe2000a0f143a */
[----:B------:R2:W3:Y:S01]  /*05c0*/  @!P0 LDG.E.EL R53, desc[UR8][R4.64] ;  /* 0x0000000804358981 */ /* 0x0004e2000c2e1900 */
[----:B------:R-:W-:Y:S01]  /*05d0*/  LOP3.LUT R61, R49, UR4, R50, 0xfe, !PT ;  /* 0x00000004313d7c12 */ /* 0x000fe2000f8efe32 */
[--C-:B-1----:R-:W-:Y:S02]  /*05e0*/  IMAD.WIDE R54, R55, 0x4, R10.reuse ;  /* 0x0000000437367825 */ /* 0x102fe400078e020a */
[----:B------:R1:W4:Y:S02]  /*05f0*/  @!P0 LDG.E.EL R57, desc[UR8][R20.64] ;  /* 0x0000000814398981 */ /* 0x000324000c2e1900 */
[--C-:B------:R-:W-:Y:S02]  /*0600*/  IMAD.WIDE R8, R9, 0x4, R10.reuse ;  /* 0x0000000409087825 */ /* 0x100fe400078e020a */
[----:B------:R-:W5:Y:S02]  /*0610*/  @!P0 LDG.E.EL R60, desc[UR8][R54.64+0x4] ;  /* 0x00000408363c8981 */ /* 0x000f64000c2e1900 */
[----:B--2---:R-:W-:-:S02]  /*0620*/  IMAD.WIDE R4, R61, 0x4, R10 ;  /* 0x000000043d047825 */ /* 0x004fc400078e020a */
[----:B------:R2:W4:Y:S01]  /*0630*/  @!P0 LDG.E.EL R56, desc[UR8][R14.64] ;  /* 0x000000080e388981 */ /* 0x000522000c2e1900 */
[----:B-1----:R-:W-:Y:S01]  /*0640*/  CS2R R20, SRZ ;  /* 0x0000000000147805 */ /* 0x002fe2000001ff00 */
[----:B------:R-:W-:Y:S02]  /*0650*/  IMAD.WIDE R10, R59, 0x4, R10 ;  /* 0x000000043b0a7825 */ /* 0x000fe400078e020a */
[----:B------:R-:W4:Y:S01]  /*0660*/  @!P0 LDG.E.EL R62, desc[UR8][R8.64+0x4] ;  /* 0x00000408083e8981 */ /* 0x000f22000c2e1900 */
[----:B------:R-:W-:Y:S02]  /*0670*/  CS2R R70, SRZ ;  /* 0x0000000000467805 */ /* 0x000fe4000001ff00 */
[----:B------:R-:W-:Y:S01]  /*0680*/  CS2R R72, SRZ ;  /* 0x0000000000487805 */ /* 0x000fe2000001ff00 */
[----:B------:R-:W4:Y:S01]  /*0690*/  @!P0 LDG.E.EL R20, desc[UR8][R10.64+0x4] ;  /* 0x000004080a148981 */ /* 0x000f22000c2e1900 */
[C---:B------:R-:W-:Y:S02]  /*06a0*/  LEA R6, P1, R61.reuse, UR10, 0x2 ;  /* 0x0000000a3d067c11 */ /* 0x040fe4000f8210ff */
[----:B------:R-:W-:Y:S01]  /*06b0*/  CS2R R74, SRZ ;  /* 0x00000000004a7805 */ /* 0x000fe2000001ff00 */
[----:B------:R-:W4:Y:S01]  /*06c0*/  @!P0 LDG.E.EL R63, desc[UR8][R54.64+0x80] ;  /* 0x00008008363f8981 */ /* 0x000f22000c2e1900 */
[----:B------:R-:W-:-:S03]  /*06d0*/  LEA.HI.X R7, R61, UR11, R58, 0x2, P1 ;  /* 0x0000000b3d077c11 */ /* 0x000fc600088f143a */
[----:B------:R-:W4:Y:S01]  /*06e0*/  @!P0 LDG.E.EL R70, desc[UR8][R10.64+0x80] ;  /* 0x000080080a468981 */ /* 0x000f22000c2e1900 */
[----:B--2---:R-:W-:Y:S02]  /*06f0*/  CS2R R14, SRZ ;  /* 0x00000000000e7805 */ /* 0x004fe4000001ff00 */
[----:B------:R-:W-:Y:S01]  /*0700*/  CS2R R58, SRZ ;  /* 0x00000000003a7805 */ /* 0x000fe2000001ff00 */
[----:B------:R1:W2:Y:S01]  /*0710*/  @!P0 LDG.E.EL R73, desc[UR8][R54.64+0x84] ;  /* 0x0000840836498981 */ /* 0x0002a2000c2e1900 */
[----:B------:R-:W-:-:S03]  /*0720*/  MOV R61, RZ ;  /* 0x000000ff003d7202 */ /* 0x000fc60000000f00 */
[----:B------:R1:W2:Y:S01]  /*0730*/  @!P0 LDG.E.EL R75, desc[UR8][R10.64+0x84] ;  /* 0x000084080a4b8981 */ /* 0x0002a2000c2e1900 */
[----:B------:R-:W-:Y:S02]  /*0740*/  CS2R R64, SRZ ;  /* 0x0000000000407805 */ /* 0x000fe4000001ff00 */
[----:B------:R-:W-:Y:S01]  /*0750*/  CS2R R66, SRZ ;  /* 0x0000000000427805 */ /* 0x000fe2000001ff00 */
[----:B------:R-:W2:Y:S01]  /*0760*/  @!P0 LDG.E.EL R15, desc[UR8][R4.64+0x40] ;  /* 0x00004008040f8981 */ /* 0x000ea2000c2e1900 */
[----:B-1----:R-:W-:-:S03]  /*0770*/  CS2R R54, SRZ ;  /* 0x0000000000367805 */ /* 0x002fc6000001ff00 */
[----:B------:R-:W2:Y:S01]  /*0780*/  @!P0 LDG.E.EL R59, desc[UR8][R4.64+0x44] ;  /* 0x00004408043b8981 */ /* 0x000ea2000c2e1900 */
[----:B0-----:R-:W-:-:S03]  /*0790*/  CS2R R10, SRZ ;  /* 0x00000000000a7805 */ /* 0x001fc6000001ff00 */
[----:B------:R-:W2:Y:S04]  /*07a0*/  @!P0 LDG.E.EL R54, desc[UR8][R4.64+0x240] ;  /* 0x0002400804368981 */ /* 0x000ea8000c2e1900 */
[----:B------:R-:W2:Y:S04]  /*07b0*/  @!P0 LDG.E.EL R21, desc[UR8][R4.64+0x140] ;  /* 0x0001400804158981 */ /* 0x000ea8000c2e1900 */
[----:B------:R-:W2:Y:S04]  /*07c0*/  @!P0 LDG.E.EL R58, desc[UR8][R4.64+0x4] ;  /* 0x00000408043a8981 */ /* 0x000ea8000c2e1900 */
[----:B------:R0:W2:Y:S01]  /*07d0*/  @!P0 LDG.E.EL R14, desc[UR8][R6.64] ;  /* 0x00000008060e8981 */ /* 0x0000a2000c2e1900 */
[----:B------:R-:W-:-:S03]  /*07e0*/  IMAD.MOV.U32 R69, RZ, RZ, RZ ;  /* 0x000000ffff457224 */ /* 0x000fc600078e00ff */
[----:B------:R-:W2:Y:S04]  /*07f0*/  @!P0 LDG.E.EL R61, desc[UR8][R4.64+0x144] ;  /* 0x00014408043d8981 */ /* 0x000ea8000c2e1900 */
[----:B------:R-:W2:Y:S04]  /*0800*/  @!P0 LDG.E.EL R55, desc[UR8][R4.64+0x340] ;  /* 0x0003400804378981 */ /* 0x000ea8000c2e1900 */
[----:B------:R-:W2:Y:S04]  /*0810*/  @!P0 LDG.E.EL R65, desc[UR8][R4.64+0x344] ;  /* 0x0003440804418981 */ /* 0x000ea8000c2e1900 */
[----:B------:R-:W2:Y:S01]  /*0820*/  @!P0 LDG.E.EL R11, desc[UR8][R4.64+0xc0] ;  /* 0x0000c008040b8981 */ /* 0x000ea2000c2e1900 */
[----:B0-----:R-:W-:-:S03]  /*0830*/  CS2R R6, SRZ ;  /* 0x0000000000067805 */ /* 0x001fc6000001ff00 */
[----:B------:R-:W2:Y:S04]  /*0840*/  @!P0 LDG.E.EL R67, desc[UR8][R8.64+0x80] ;  /* 0x0000800808438981 */ /* 0x000ea8000c2e1900 */
[----:B------:R0:W2:Y:S04]  /*0850*/  @!P0 LDG.E.EL R74, desc[UR8][R8.64+0x84] ;  /* 0x00008408084a8981 */ /* 0x0000a8000c2e1900 */
[----:B------:R-:W2:Y:S04]  /*0860*/  @!P0 LDG.E.EL R66, desc[UR8][R4.64+0x1c0] ;  /* 0x0001c00804428981 */ /* 0x000ea8000c2e1900 */
[----:B------:R-:W2:Y:S01]  /*0870*/  @!P0 LDG.E.EL R64, desc[UR8][R4.64+0x244] ;  /* 0x0002440804408981 */ /* 0x000ea2000c2e1900 */
[----:B0-----:R-:W-:-:S03]  /*0880*/  CS2R R8, SRZ ;  /* 0x0000000000087805 */ /* 0x001fc6000001ff00 */
[----:B------:R-:W2:Y:S04]  /*0890*/  @!P0 LDG.E.EL R71, desc[UR8][R4.64+0x3c0] ;  /* 0x0003c00804478981 */ /* 0x000ea8000c2e1900 */
[----:B------:R-:W2:Y:S04]  /*08a0*/  @!P0 LDG.E.EL R69, desc[UR8][R4.64+0x2c0] ;  /* 0x0002c00804458981 */ /* 0x000ea8000c2e1900 */
[----:B------:R-:W2:Y:S04]  /*08b0*/  @!P0 LDG.E.EL R10, desc[UR8][R4.64+0x80] ;  /* 0x00008008040a8981 */ /* 0x000ea8000c2e1900 */
[----:B------:R-:W2:Y:S04]  /*08c0*/  @!P0 LDG.E.EL R9, desc[UR8][R4.64+0xc4] ;  /* 0x0000c40804098981 */ /* 0x000ea8000c2e1900 */
[----:B------:R-:W2:Y:S04]  /*08d0*/  @!P0 LDG.E.EL R8, desc[UR8][R4.64+0x1c4] ;  /* 0x0001c40804088981 */ /* 0x000ea8000c2e1900 */
[----:B------:R-:W2:Y:S04]  /*08e0*/  @!P0 LDG.E.EL R7, desc[UR8][R4.64+0x2c4] ;  /* 0x0002c40804078981 */ /* 0x000ea8000c2e1900 */
[----:B------:R-:W2:Y:S04]  /*08f0*/  @!P0 LDG.E.EL R72, desc[UR8][R4.64+0x84] ;  /* 0x0000840804488981 */ /* 0x000ea8000c2e1900 */
[----:B------:R0:W2:Y:S01]  /*0900*/  @!P0 LDG.E.EL R6, desc[UR8][R4.64+0x3c4] ;  /* 0x0003c40804068981 */ /* 0x0000a2000c2e1900 */
[----:B------:R-:W-:-:S04]  /*0910*/  ISETP.NE.U32.AND P1, PT, R43, -0x40, PT ;  /* 0xffffffc02b00780c */ /* 0x000fc80003f25070 */
[----:B------:R-:W-:Y:S02]  /*0920*/  ISETP.NE.AND.EX P1, PT, R42, -0x1, PT, P1 ;  /* 0xffffffff2a00780c */ /* 0x000fe40003f25310 */
[----:B------:R-:W-:Y:S02]  /*0930*/  CS2R R78, SRZ ;  /* 0x00000000004e7805 */ /* 0x000fe4000001ff00 */
[----:B------:R-:W-:Y:S02]  /*0940*/  CS2R R80, SRZ ;  /* 0x0000000000507805 */ /* 0x000fe4000001ff00 */
[----:B---3--:R-:W-:Y:S02]  /*0950*/  SEL R53, R53, RZ, !P0 ;  /* 0x000000ff35357207 */ /* 0x008fe40004000000 */
[----:B-----5:R-:W-:Y:S02]  /*0960*/  SEL R76, R60, RZ, !P0 ;  /* 0x000000ff3c4c7207 */ /* 0x020fe40004000000 */
[----:B----4-:R-:W-:-:S02]  /*0970*/  SEL R60, R56, RZ, !P0 ;  /* 0x000000ff383c7207 */ /* 0x010fc40004000000 */
[----:B------:R-:W-:Y:S01]  /*0980*/  SEL R77, R62, RZ, !P0 ;  /* 0x000000ff3e4d7207 */ /* 0x000fe20004000000 */
[----:B------:R-:W-:Y:S01]  /*0990*/  FADD R56, R53, R76 ;  /* 0x0000004c35387221 */ /* 0x000fe20000000000 */
[----:B------:R-:W-:-:S03]  /*09a0*/  SEL R57, R57, RZ, !P0 ;  /* 0x000000ff39397207 */ /* 0x000fc60004000000 */
[----:B------:R-:W-:Y:S01]  /*09b0*/  FADD R53, R60, R77 ;  /* 0x0000004d3c357221 */ /* 0x000fe20000000000 */
[----:B------:R-:W-:Y:S02]  /*09c0*/  SEL R60, R20, RZ, !P0 ;  /* 0x000000ff143c7207 */ /* 0x000fe40004000000 */
[----:B------:R-:W-:-:S03]  /*09d0*/  SEL R63, R63, RZ, !P0 ;  /* 0x000000ff3f3f7207 */ /* 0x000fc60004000000 */
[----:B0-----:R-:W-:Y:S01]  /*09e0*/  FADD R4, R57, R60 ;  /* 0x0000003c39047221 */ /* 0x001fe20000000000 */
[----:B------:R-:W-:Y:S01]  /*09f0*/  SEL R5, R70, RZ, !P0 ;  /* 0x000000ff46057207 */ /* 0x000fe20004000000 */
[----:B------:R-:W-:-:S04]  /*0a00*/  FADD R20, R63, R56 ;  /* 0x000000383f147221 */ /* 0x000fc80000000000 */
[----:B------:R-:W-:Y:S01]  /*0a10*/  FADD R4, R5, R4 ;  /* 0x0000000405047221 */ /* 0x000fe20000000000 */
[----:B--2---:R-:W-:Y:S02]  /*0a20*/  SEL R63, R75, RZ, !P0 ;  /* 0x000000ff4b3f7207 */ /* 0x004fe40004000000 */
[----:B------:R-:W-:-:S03]  /*0a30*/  SEL R15, R15, RZ, !P0 ;  /* 0x000000ff0f0f7207 */ /* 0x000fc60004000000 */
[----:B------:R-:W-:Y:S01]  /*0a40*/  FADD R63, R63, R4 ;  /* 0x000000043f3f7221 */ /* 0x000fe20000000000 */
[----:B------:R-:W-:Y:S02]  /*0a50*/  SEL R5, R54, RZ, !P0 ;  /* 0x000000ff36057207 */ /* 0x000fe40004000000 */
[----:B------:R-:W-:Y:S02]  /*0a60*/  SEL R54, R59, RZ, !P0 ;  /* 0x000000ff3b367207 */ /* 0x000fe40004000000 */
[----:B------:R-:W-:Y:S02]  /*0a70*/  SEL R4, R21, RZ, !P0 ;  /* 0x000000ff15047207 */ /* 0x000fe40004000000 */
[----:B------:R-:W-:Y:S01]  /*0a80*/  SEL R21, R58, RZ, !P0 ;  /* 0x000000ff3a157207 */ /* 0x000fe20004000000 */
[----:B------:R-:W-:Y:S01]  /*0a90*/  FADD R15, R15, R54 ;  /* 0x000000360f0f7221 */ /* 0x000fe20000000000 */
[----:B------:R-:W-:Y:S02]  /*0aa0*/  SEL R14, R14, RZ, !P0 ;  /* 0x000000ff0e0e7207 */ /* 0x000fe40004000000 */
[----:B------:R-:W-:-:S03]  /*0ab0*/  SEL R61, R61, RZ, !P0 ;  /* 0x000000ff3d3d7207 */ /* 0x000fc60004000000 */
[----:B------:R-:W-:Y:S01]  /*0ac0*/  FADD R21, R14, R21 ;  /* 0x000000150e157221 */ /* 0x000fe20000000000 */
[----:B------:R-:W-:Y:S02]  /*0ad0*/  SEL R55, R55, RZ, !P0 ;  /* 0x000000ff37377207 */ /* 0x000fe40004000000 */
[----:B------:R-:W-:Y:S01]  /*0ae0*/  SEL R56, R65, RZ, !P0 ;  /* 0x000000ff41387207 */ /* 0x000fe20004000000 */
[----:B------:R-:W-:Y:S01]  /*0af0*/  FADD R14, R4, R61 ;  /* 0x0000003d040e7221 */ /* 0x000fe20000000000 */
[----:B------:R-:W-:-:S03]  /*0b00*/  SEL R54, R11, RZ, !P0 ;  /* 0x000000ff0b367207 */ /* 0x000fc60004000000 */
[----:B------:R-:W-:Y:S01]  /*0b10*/  FADD R4, R55, R56 ;  /* 0x0000003837047221 */ /* 0x000fe20000000000 */
[----:B------:R-:W-:Y:S02]  /*0b20*/  SEL R62, R67, RZ, !P0 ;  /* 0x000000ff433e7207 */ /* 0x000fe40004000000 */
[----:B------:R-:W-:Y:S02]  /*0b30*/  SEL R11, R66, RZ, !P0 ;  /* 0x000000ff420b7207 */ /* 0x000fe40004000000 */
[----:B------:R-:W-:Y:S02]  /*0b40*/  SEL R64, R64, RZ, !P0 ;  /* 0x000000ff40407207 */ /* 0x000fe40004000000 */
[----:B------:R-:W-:Y:S01]  /*0b50*/  SEL R71, R71, RZ, !P0 ;  /* 0x000000ff47477207 */ /* 0x000fe20004000000 */
[----:B------:R-:W-:Y:S02]  /*0b60*/  FADD R14, R11, R14 ;  /* 0x0000000e0b0e7221 */ /* 0x000fe40000000000 */
[----:B------:R-:W-:Y:S01]  /*0b70*/  FADD R5, R5, R64 ;  /* 0x0000004005057221 */ /* 0x000fe20000000000 */
[----:B------:R-:W-:Y:S01]  /*0b80*/  SEL R56, R69, RZ, !P0 ;  /* 0x000000ff45387207 */ /* 0x000fe20004000000 */
[----:B------:R-:W-:Y:S01]  /*0b90*/  FADD R11, R71, R4 ;  /* 0x00000004470b7221 */ /* 0x000fe20000000000 */
[----:B------:R-:W-:Y:S01]  /*0ba0*/  SEL R10, R10, RZ, !P0 ;  /* 0x000000ff0a0a7207 */ /* 0x000fe20004000000 */
[----:B------:R-:W-:Y:S01]  /*0bb0*/  FADD R53, R62, R53 ;  /* 0x000000353e357221 */ /* 0x000fe20000000000 */
[----:B------:R-:W-:-:S02]  /*0bc0*/  SEL R73, R73, RZ, !P0 ;  /* 0x000000ff49497207 */ /* 0x000fc40004000000 */
[----:B------:R-:W-:Y:S01]  /*0bd0*/  SEL R4, R9, RZ, !P0 ;  /* 0x000000ff09047207 */ /* 0x000fe20004000000 */
[----:B------:R-:W-:Y:S01]  /*0be0*/  FADD R15, R54, R15 ;  /* 0x0000000f360f7221 */ /* 0x000fe20000000000 */
[----:B------:R-:W-:Y:S02]  /*0bf0*/  SEL R62, R74, RZ, !P0 ;  /* 0x000000ff4a3e7207 */ /* 0x000fe40004000000 */
[----:B------:R-:W-:Y:S01]  /*0c00*/  SEL R9, R8, RZ, !P0 ;  /* 0x000000ff08097207 */ /* 0x000fe20004000000 */
[----:B------:R-:W-:Y:S01]  /*0c10*/  FADD R5, R56, R5 ;  /* 0x0000000538057221 */ /* 0x000fe20000000000 */
[----:B------:R-:W-:Y:S01]  /*0c20*/  FADD R21, R10, R21 ;  /* 0x000000150a157221 */ /* 0x000fe20000000000 */
[----:B------:R-:W-:Y:S02]  /*0c30*/  SEL R8, R7, RZ, !P0 ;  /* 0x000000ff07087207 */ /* 0x000fe40004000000 */
[----:B------:R-:W-:Y:S02]  /*0c40*/  SEL R64, R72, RZ, !P0 ;  /* 0x000000ff48407207 */ /* 0x000fe40004000000 */
[----:B------:R-:W-:Y:S01]  /*0c50*/  SEL R6, R6, RZ, !P0 ;  /* 0x000000ff06067207 */ /* 0x000fe20004000000 */
[----:B------:R-:W-:Y:S01]  /*0c60*/  FADD R20, R73, R20 ;  /* 0x0000001449147221 */ /* 0x000fe20000000000 */
[----:B------:R-:W-:Y:S01]  /*0c70*/  FADD R15, R4, R15 ;  /* 0x0000000f040f7221 */ /* 0x000fe20000000000 */
[----:B------:R-:W-:Y:S01]  /*0c80*/  FADD R14, R9, R14 ;  /* 0x0000000e090e7221 */ /* 0x000fe20000000000 */
[----:B------:R-:W-:Y:S01]  /*0c90*/  FADD R5, R8, R5 ;  /* 0x0000000508057221 */ /* 0x000fe20000000000 */
[----:B------:R-:W-:Y:S01]  /*0ca0*/  FADD R62, R62, R53 ;  /* 0x000000353e3e7221 */ /* 0x000fe20000000000 */
[----:B------:R-:W-:Y:S01]  /*0cb0*/  FADD R64, R64, R21 ;  /* 0x0000001540407221 */ /* 0x000fe20000000000 */
[----:B------:R-:W-:Y:S01]  /*0cc0*/  FADD R6, R6, R11 ;  /* 0x0000000b06067221 */ /* 0x000fe20000000000 */
[----:B------:R-:W-:Y:S01]  /*0cd0*/  FMUL R15, R15, 0.25 ;  /* 0x3e8000000f0f7820 */ /* 0x000fe20000400000 */
[----:B------:R-:W-:Y:S01]  /*0ce0*/  FMUL R21, R14, 0.25 ;  /* 0x3e8000000e157820 */ /* 0x000fe20000400000 */
[----:B------:R-:W-:Y:S01]  /*0cf0*/  FMUL R61, R5, 0.25 ;  /* 0x3e800000053d7820 */ /* 0x000fe20000400000 */
[----:B------:R-:W-:Y:S01]  /*0d00*/  FMUL R20, R20, 0.25 ;  /* 0x3e80000014147820 */ /* 0x000fe20000400000 */
[----:B------:R-:W-:Y:S01]  /*0d10*/  FMUL R63, R63, 0.25 ;  /* 0x3e8000003f3f7820 */ /* 0x000fe20000400000 */
[----:B------:R-:W-:Y:S01]  /*0d20*/  FMUL R14, R6, 0.25 ;  /* 0x3e800000060e7820 */ /* 0x000fe20000400000 */
[----:B------:R-:W-:Y:S01]  /*0d30*/  FMUL R62, R62, 0.25 ;  /* 0x3e8000003e3e7820 */ /* 0x000fe20000400000 */
[----:B------:R-:W-:Y:S01]  /*0d40*/  FMUL R64, R64, 0.25 ;  /* 0x3e80000040407820 */ /* 0x000fe20000400000 */
[----:B------:R-:W-:-:S02]  /*0d50*/  MOV R54, 0x3f800000 ;  /* 0x3f80000000367802 */ /* 0x000fc40000000f00 */
[----:B------:R-:W-:Y:S02]  /*0d60*/  CS2R R74, SRZ ;  /* 0x00000000004a7805 */ /* 0x000fe4000001ff00 */
[----:B------:R-:W-:Y:S01]  /*0d70*/  CS2R R76, SRZ ;  /* 0x00000000004c7805 */ /* 0x000fe2000001ff00 */
[----:B------:R-:W-:Y:S01]  /*0d80*/  IMAD.MOV.U32 R53, RZ, RZ, 0x3f800000 ;  /* 0x3f800000ff357424 */ /* 0x000fe200078e00ff */
[----:B------:R-:W-:Y:S01]  /*0d90*/  MOV R56, 0x3f800000 ;  /* 0x3f80000000387802 */ /* 0x000fe20000000f00 */
[----:B------:R-:W-:Y:S01]  /*0da0*/  IMAD.MOV.U32 R55, RZ, RZ, 0x3f800000 ;  /* 0x3f800000ff377424 */ /* 0x000fe200078e00ff */
[----:B------:R-:W-:Y:S01]  /*0db0*/  MOV R58, 0x3f800000 ;  /* 0x3f800000003a7802 */ /* 0x000fe20000000f00 */
[----:B------:R-:W-:Y:S01]  /*0dc0*/  IMAD.MOV.U32 R57, RZ, RZ, 0x3f800000 ;  /* 0x3f800000ff397424 */ /* 0x000fe200078e00ff */
[----:B------:R-:W-:Y:S01]  /*0dd0*/  MOV R60, 0x3f800000 ;  /* 0x3f800000003c7802 */ /* 0x000fe20000000f00 */
[----:B------:R-:W-:Y:S01]  /*0de0*/  IMAD.MOV.U32 R59, RZ, RZ, 0x3f800000 ;  /* 0x3f800000ff3b7424 */ /* 0x000fe200078e00ff */
[----:B------:R-:W-:Y:S01]  /*0df0*/  MOV R66, R15 ;  /* 0x0000000f00427202 */ /* 0x000fe20000000f00 */
[----:B------:R-:W-:Y:S01]  /*0e00*/  IMAD.MOV.U32 R69, RZ, RZ, R21 ;  /* 0x000000ffff457224 */ /* 0x000fe200078e0015 */
[----:B------:R-:W-:Y:S01]  /*0e10*/  MOV R71, R61 ;  /* 0x0000003d00477202 */ /* 0x000fe20000000f00 */
[----:B------:R-:W-:Y:S01]  /*0e20*/  IMAD.MOV.U32 R73, RZ, RZ, R14 ;  /* 0x000000ffff497224 */ /* 0x000fe200078e000e */
[----:B------:R-:W-:Y:S01]  /*0e30*/  MOV R67, R20 ;  /* 0x0000001400437202 */ /* 0x000fe20000000f00 */
[----:B------:R-:W-:Y:S01]  /*0e40*/  IMAD.MOV.U32 R70, RZ, RZ, R62 ;  /* 0x000000ffff467224 */ /* 0x000fe200078e003e */
[----:B------:R-:W-:Y:S01]  /*0e50*/  MOV R72, R63 ;  /* 0x0000003f00487202 */ /* 0x000fe20000000f00 */
[----:B------:R-:W-:Y:S01]  /*0e60*/  IMAD.MOV.U32 R65, RZ, RZ, R64 ;  /* 0x000000ffff417224 */ /* 0x000fe200078e0040 */
[----:B------:R-:W-:Y:S06]  /*0e70*/  @!P1 BRA `(.L_x_0) ;  /* 0x0000000400c09947 */ /* 0x000fec0003800000 */
[----:B------:R-:W-:Y:S01]  /*0e80*/  FADD R53, R40, 1 ;  /* 0x3f80000028357421 */ /* 0x000fe20000000000 */
[----:B------:R-:W-:Y:S01]  /*0e90*/  FADD R54, R41, 1 ;  /* 0x3f80000029367421 */ /* 0x000fe20000000000 */
[----:B------:R-:W-:Y:S01]  /*0ea0*/  FADD R5, R15, -R24 ;  /* 0x800000180f057221 */ /* 0x000fe20000000000 */
[----:B------:R-:W-:Y:S01]  /*0eb0*/  FADD R4, R64, -R25 ;  /* 0x8000001940047221 */ /* 0x000fe20000000000 */
[C---:B------:R-:W-:Y:S01]  /*0ec0*/  FMUL R8, R53.reuse, 0.25 ;  /* 0x3e80000035087820 */ /* 0x040fe20000400000 */
[----:B------:R-:W-:Y:S01]  /*0ed0*/  FSETP.GEU.AND P3, PT, |R53|, 1.175494350822287508e-38, PT ;  /* 0x008000003500780b */ /* 0x000fe20003f6e200 */
[----:B------:R-:W-:Y:S01]  /*0ee0*/  FMUL R66, R5, 0.25 ;  /* 0x3e80000005427820 */ /* 0x000fe20000400000 */
[C---:B------:R-:W-:Y:S01]  /*0ef0*/  FSETP.GEU.AND P5, PT, |R54|.reuse, 1.175494350822287508e-38, PT ;  /* 0x008000003600780b */ /* 0x040fe20003fae200 */
[----:B------:R-:W-:Y:S01]  /*0f00*/  FMUL R9, R54, 0.25 ;  /* 0x3e80000036097820 */ /* 0x000fe20000400000 */
[----:B------:R-:W-:Y:S01]  /*0f10*/  FMUL R11, R4, 0.25 ;  /* 0x3e800000040b7820 */ /* 0x000fe20000400000 */
[----:B------:R-:W-:Y:S01]  /*0f20*/  FSETP.GT.AND P1, PT, |R53|, 8.50705917302346158658e+37, PT ;  /* 0x7e8000003500780b */ /* 0x000fe20003f24200 */
[----:B------:R-:W-:Y:S01]  /*0f30*/  FADD R56, R39, 1 ;  /* 0x3f80000027387421 */ /* 0x000fe20000000000 */
[----:B------:R-:W-:Y:S01]  /*0f40*/  FSETP.GT.AND P6, PT, |R54|, 8.50705917302346158658e+37, PT ;  /* 0x7e8000003600780b */ /* 0x000fe20003fc4200 */
[----:B------:R-:W-:Y:S01]  /*0f50*/  FADD R55, R38, 1 ;  /* 0x3f80000026377421 */ /* 0x000fe20000000000 */
[----:B------:R-:W-:Y:S01]  /*0f60*/  FADD R6, R20, -R23 ;  /* 0x8000001714067221 */ /* 0x000fe20000000000 */
[----:B------:R-:W-:Y:S01]  /*0f70*/  FSEL R10, R8, R53, P1 ;  /* 0x00000035080a7208 */ /* 0x000fe20000800000 */
[----:B------:R-:W-:Y:S01]  /*0f80*/  FADD R58, R37, 1 ;  /* 0x3f800000253a7421 */ /* 0x000fe20000000000 */
[----:B------:R-:W-:Y:S01]  /*0f90*/  FSEL R66, R66, R5, P1 ;  /* 0x0000000542427208 */ /* 0x000fe20000800000 */
[----:B------:R-:W-:Y:S01]  /*0fa0*/  FADD R78, R62, -R19 ;  /* 0x800000133e4e7221 */ /* 0x000fe20000000000 */
[----:B------:R-:W-:Y:S01]  /*0fb0*/  FSEL R9, R9, R54, P6 ;  /* 0x0000003609097208 */ /* 0x000fe20003000000 */
[----:B------:R-:W-:Y:S01]  /*0fc0*/  FADD R7, R21, -R22 ;  /* 0x8000001615077221 */ /* 0x000fe20000000000 */
[----:B------:R-:W-:Y:S01]  /*0fd0*/  FSEL R11, R11, R4, P6 ;  /* 0x000000040b0b7208 */ /* 0x000fe20003000000 */
[----:B------:R-:W-:Y:S01]  /*0fe0*/  FMUL R67, R6, 0.25 ;  /* 0x3e80000006437820 */ /* 0x000fe20000400000 */
[----:B------:R-:W-:Y:S01]  /*0ff0*/  FSETP.GEU.AND P6, PT, |R56|, 1.175494350822287508e-38, PT ;  /* 0x008000003800780b */ /* 0x000fe20003fce200 */
[----:B------:R-:W-:Y:S01]  /*1000*/  @!P3 FMUL R10, R10, 16777216 ;  /* 0x4b8000000a0ab820 */ /* 0x000fe20000400000 */
[----:B------:R-:W-:Y:S01]  /*1010*/  FSETP.GEU.AND P1, PT, |R55|, 1.175494350822287508e-38, PT ;  /* 0x008000003700780b */ /* 0x000fe20003f2e200 */
[----:B------:R-:W-:Y:S01]  /*1020*/  @!P3 FMUL R66, R66, 16777216 ;  /* 0x4b8000004242b820 */ /* 0x000fe20000400000 */
[----:B------:R-:W-:Y:S01]  /*1030*/  FSETP.GT.AND P4, PT, |R56|, 8.50705917302346158658e+37, PT ;  /* 0x7e8000003800780b */ /* 0x000fe20003f84200 */
[----:B------:R-:W-:Y:S01]  /*1040*/  FMUL R73, R78, 0.25 ;  /* 0x3e8000004e497820 */ /* 0x000fe20000400000 */
[----:B------:R-:W-:Y:S01]  /*1050*/  @!P5 FMUL R9, R9, 16777216 ;  /* 0x4b8000000909d820 */ /* 0x000fe20000400000 */
[----:B------:R-:W-:Y:S01]  /*1060*/  @!P5 FMUL R11, R11, 16777216 ;  /* 0x4b8000000b0bd820 */ /* 0x000fe20000400000 */
[----:B------:R-:W-:Y:S01]  /*1070*/  FMUL R65, R56, 0.25 ;  /* 0x3e80000038417820 */ /* 0x000fe20000400000 */
[----:B------:R-:W-:Y:S01]  /*1080*/  FSETP.GT.AND P3, PT, |R58|, 8.50705917302346158658e+37, PT ;  /* 0x7e8000003a00780b */ /* 0x000fe20003f64200 */
[----:B------:R-:W-:Y:S01]  /*1090*/  FMUL R70, R55, 0.25 ;  /* 0x3e80000037467820 */ /* 0x000fe20000400000 */
[----:B------:R-:W-:Y:S01]  /*10a0*/  FMUL R72, R7, 0.25 ;  /* 0x3e80000007487820 */ /* 0x000fe20000400000 */
[----:B------:R-:W-:Y:S01]  /*10b0*/  FADD R60, R35, 1 ;  /* 0x3f800000233c7421 */ /* 0x000fe20000000000 */
[----:B------:R-:W-:Y:S01]  /*10c0*/  FADD R80, R63, -R47 ;  /* 0x8000002f3f507221 */ /* 0x000fe20000000000 */
[----:B------:R-:W-:Y:S01]  /*10d0*/  FSETP.GT.AND P5, PT, |R55|, 8.50705917302346158658e+37, PT ;  /* 0x7e8000003700780b */ /* 0x000fe20003fa4200 */
[----:B------:R0:W-:Y:S01]  /*10e0*/  MUFU.RCP R8, R9 ;  /* 0x0000000900087308 */ /* 0x0001e20000001000 */
[----:B------:R-:W-:Y:S01]  /*10f0*/  FSEL R69, R67, R6, P4 ;  /* 0x0000000643457208 */ /* 0x000fe20002000000 */
[----:B------:R-:W-:Y:S01]  /*1100*/  FADD R57, R36, 1 ;  /* 0x3f80000024397421 */ /* 0x000fe20000000000 */
[----:B------:R-:W-:Y:S01]  /*1110*/  FADD R79, R61, -R48 ;  /* 0x800000303d4f7221 */ /* 0x000fe20000000000 */
[----:B------:R-:W-:Y:S01]  /*1120*/  FSEL R65, R65, R56, P4 ;  /* 0x0000003841417208 */ /* 0x000fe20002000000 */
[----:B------:R-:W-:Y:S01]  /*1130*/  FMUL R77, R80, 0.25 ;  /* 0x3e800000504d7820 */ /* 0x000fe20000400000 */
[----:B------:R-:W-:Y:S01]  /*1140*/  FSEL R71, R70, R55, P5 ;  /* 0x0000003746477208 */ /* 0x000fe20002800000 */
[----:B------:R-:W-:Y:S01]  /*1150*/  FADD R59, R34, 1 ;  /* 0x3f800000223b7421 */ /* 0x000fe20000000000 */
[----:B------:R1:W2:Y:S01]  /*1160*/  MUFU.RCP R67, R10 ;  /* 0x0000000a00437308 */ /* 0x0002a20000001000 */
[----:B------:R-:W-:Y:S01]  /*1170*/  FSEL R72, R72, R7, P5 ;  /* 0x0000000748487208 */ /* 0x000fe20002800000 */
[----:B0-----:R-:W-:Y:S01]  /*1180*/  FMUL R9, R58, 0.25 ;  /* 0x3e8000003a097820 */ /* 0x001fe20000400000 */
[C---:B------:R-:W-:Y:S01]  /*1190*/  FSETP.GT.AND P5, PT, |R60|.reuse, 8.50705917302346158658e+37, PT ;  /* 0x7e8000003c00780b */ /* 0x040fe20003fa4200 */
[----:B------:R-:W-:Y:S01]  /*11a0*/  FMUL R74, R57, 0.25 ;  /* 0x3e800000394a7820 */ /* 0x000fe20000400000 */
[----:B------:R-:W-:Y:S01]  /*11b0*/  FMUL R76, R79, 0.25 ;  /* 0x3e8000004f4c7820 */ /* 0x000fe20000400000 */
[----:B------:R-:W-:Y:S01]  /*11c0*/  FSETP.GT.AND P4, PT, |R57|, 8.50705917302346158658e+37, PT ;  /* 0x7e8000003900780b */ /* 0x000fe20003f84200 */
[----:B------:R-:W-:Y:S01]  /*11d0*/  @!P6 FMUL R65, R65, 16777216 ;  /* 0x4b8000004141e820 */ /* 0x000fe20000400000 */
[----:B------:R-:W-:Y:S01]  /*11e0*/  @!P6 FMUL R69, R69, 16777216 ;  /* 0x4b8000004545e820 */ /* 0x000fe20000400000 */
[----:B-1----:R-:W-:Y:S01]  /*11f0*/  FSEL R10, R73, R78, P3 ;  /* 0x0000004e490a7208 */ /* 0x002fe20001800000 */
[----:B------:R-:W-:Y:S01]  /*1200*/  FMUL R73, R60, 0.25 ;  /* 0x3e8000003c497820 */ /* 0x000fe20000400000 */
[----:B------:R-:W-:Y:S01]  /*1210*/  @!P1 FMUL R71, R71, 16777216 ;  /* 0x4b80000047479820 */ /* 0x000fe20000400000 */
[----:B------:R-:W-:Y:S01]  /*1220*/  @!P1 FMUL R72, R72, 16777216 ;  /* 0x4b80000048489820 */ /* 0x000fe20000400000 */
[----:B------:R-:W-:Y:S01]  /*1230*/  FSEL R9, R9, R58, P3 ;  /* 0x0000003a09097208 */ /* 0x000fe20001800000 */
[----:B------:R-:W-:Y:S01]  /*1240*/  FMUL R86, R59, 0.25 ;  /* 0x3e8000003b567820 */ /* 0x000fe20000400000 */
[----:B------:R-:W-:Y:S01]  /*1250*/  FSEL R73, R73, R60, P5 ;  /* 0x0000003c49497208 */ /* 0x000fe20002800000 */
[----:B------:R-:W-:Y:S01]  /*1260*/  FADD R81, R14, -R51 ;  /* 0x800000330e517221 */ /* 0x000fe20000000000 */
[----:B------:R-:W-:Y:S01]  /*1270*/  FSEL R77, R77, R80, P5 ;  /* 0x000000504d4d7208 */ /* 0x000fe20002800000 */
[----:B------:R0:W1:Y:S01]  /*1280*/  MUFU.RCP R70, R65 ;  /* 0x0000004100467308 */ /* 0x0000620000001000 */
[----:B------:R-:W-:Y:S01]  /*1290*/  FSETP.GEU.AND P6, PT, |R57|, 1.175494350822287508e-38, PT ;  /* 0x008000003900780b */ /* 0x000fe20003fce200 */
[----:B--2---:R-:W-:Y:S01]  /*12a0*/  FFMA R66, R67, R66, R24 ;  /* 0x0000004243427223 */ /* 0x004fe20000000018 */
[----:B------:R-:W-:-:S02]  /*12b0*/  FSETP.GEU.AND P1, PT, |R60|, 1.175494350822287508e-38, PT ;  /* 0x008000003c00780b */ /* 0x000fc40003f2e200 */
[C---:B------:R-:W-:Y:S02]  /*12c0*/  FSETP.GEU.AND P3, PT, |R59|.reuse, 1.175494350822287508e-38, PT ;  /* 0x008000003b00780b */ /* 0x040fe40003f6e200 */
[----:B------:R-:W-:Y:S01]  /*12d0*/  FSETP.GEU.AND P5, PT, |R58|, 1.175494350822287508e-38, PT ;  /* 0x008000003a00780b */ /* 0x000fe20003fae200 */
[----:B------:R-:W2:Y:S01]  /*12e0*/  MUFU.RCP R71, R71 ;  /* 0x0000004700477308 */ /* 0x000ea20000001000 */
[----:B------:R-:W-:Y:S01]  /*12f0*/  FSEL R74, R74, R57, P4 ;  /* 0x000000394a4a7208 */ /* 0x000fe20002000000 */
[----:B0-----:R-:W-:Y:S01]  /*1300*/  FFMA R65, R8, R11, R25 ;  /* 0x0000000b08417223 */ /* 0x001fe20000000019 */
[----:B------:R-:W-:Y:S02]  /*1310*/  FSEL R76, R76, R79, P4 ;  /* 0x0000004f4c4c7208 */ /* 0x000fe40002000000 */
[----:B------:R-:W-:Y:S01]  /*1320*/  FSETP.GT.AND P4, PT, |R59|, 8.50705917302346158658e+37, PT ;  /* 0x7e8000003b00780b */ /* 0x000fe20003f84200 */
[----:B------:R-:W-:Y:S01]  /*1330*/  @!P6 FMUL R74, R74, 16777216 ;  /* 0x4b8000004a4ae820 */ /* 0x000fe20000400000 */
[----:B-1----:R-:W-:Y:S01]  /*1340*/  FFMA R67, R70, R69, R23 ;  /* 0x0000004546437223 */ /* 0x002fe20000000017 */
[----:B------:R-:W-:Y:S01]  /*1350*/  @!P1 FMUL R73, R73, 16777216 ;  /* 0x4b80000049499820 */ /* 0x000fe20000400000 */
[----:B------:R-:W-:Y:S01]  /*1360*/  FSEL R87, R86, R59, P4 ;  /* 0x0000003b56577208 */ /* 0x000fe20002000000 */
[----:B------:R0:W1:Y:S01]  /*1370*/  MUFU.RCP R75, R74 ;  /* 0x0000004a004b7308 */ /* 0x0000620000001000 */
[----:B------:R-:W-:Y:S01]  /*1380*/  @!P1 FMUL R77, R77, 16777216 ;  /* 0x4b8000004d4d9820 */ /* 0x000fe20000400000 */
[----:B------:R-:W-:Y:S01]  /*1390*/  @!P5 FMUL R9, R9, 16777216 ;  /* 0x4b8000000909d820 */ /* 0x000fe20000400000 */
[----:B------:R-:W-:Y:S01]  /*13a0*/  @!P6 FMUL R76, R76, 16777216 ;  /* 0x4b8000004c4ce820 */ /* 0x000fe20000400000 */
[----:B------:R-:W-:Y:S01]  /*13b0*/  @!P3 FMUL R87, R87, 16777216 ;  /* 0x4b8000005757b820 */ /* 0x000fe20000400000 */
[----:B------:R-:W-:Y:S01]  /*13c0*/  @!P5 FMUL R10, R10, 16777216 ;  /* 0x4b8000000a0ad820 */ /* 0x000fe20000400000 */
[----:B--2---:R-:W-:-:S02]  /*13d0*/  FFMA R69, R71, R72, R22 ;  /* 0x0000004847457223 */ /* 0x004fc40000000016 */
[----:B------:R-:W2:Y:S01]  /*13e0*/  MUFU.RCP R86, R73 ;  /* 0x0000004900567308 */ /* 0x000ea20000001000 */
[----:B0-----:R-:W-:-:S05]  /*13f0*/  FMUL R74, R81, 0.25 ;  /* 0x3e800000514a7820 */ /* 0x001fca0000400000 */
[----:B------:R-:W-:Y:S01]  /*1400*/  FSEL R74, R74, R81, P4 ;  /* 0x000000514a4a7208 */ /* 0x000fe20002000000 */
[----:B-1----:R-:W-:Y:S01]  /*1410*/  FFMA R71, R75, R76, R48 ;  /* 0x0000004c4b477223 */ /* 0x002fe20000000030 */
[----:B------:R-:W0:Y:S01]  /*1420*/  MUFU.RCP R88, R87 ;  /* 0x0000005700587308 */ /* 0x000e220000001000 */
[----:B------:R-:W-:Y:S01]  /*1430*/  FADD R76, R20, -R67 ;  /* 0x80000043144c7221 */ /* 0x000fe20000000000 */
[----:B------:R-:W-:Y:S01]  /*1440*/  FADD R75, R15, -R66 ;  /* 0x800000420f4b7221 */ /* 0x000fe20000000000 */
[----:B------:R-:W-:Y:S02]  /*1450*/  @!P3 FMUL R74, R74, 16777216 ;  /* 0x4b8000004a4ab820 */ /* 0x000fe40000400000 */
[----:B------:R-:W-:Y:S01]  /*1460*/  FFMA R76, R6, R76, R31 ;  /* 0x0000004c064c7223 */ /* 0x000fe2000000001f */
[----:B------:R-:W-:Y:S01]  /*1470*/  FFMA R75, R5, R75, R32 ;  /* 0x0000004b054b7223 */ /* 0x000fe20000000020 */
[----:B--2---:R-:W-:Y:S01]  /*1480*/  FFMA R72, R86, R77, R47 ;  /* 0x0000004d56487223 */ /* 0x004fe2000000002f */
[----:B------:R1:W2:Y:S01]  /*1490*/  MUFU.RCP R8, R9 ;  /* 0x0000000900087308 */ /* 0x0002a20000001000 */
[----:B------:R-:W-:-:S04]  /*14a0*/  FADD R77, R21, -R69 ;  /* 0x80000045154d7221 */ /* 0x000fc80000000000 */
[----:B------:R-:W-:Y:S01]  /*14b0*/  FFMA R77, R7, R77, R30 ;  /* 0x0000004d074d7223 */ /* 0x000fe2000000001e */
[----:B0-----:R-:W-:Y:S01]  /*14c0*/  FFMA R73, R88, R74, R51 ;  /* 0x0000004a58497223 */ /* 0x001fe20000000033 */
[----:B------:R-:W-:Y:S01]  /*14d0*/  FADD R74, R64, -R65 ;  /* 0x80000041404a7221 */ /* 0x000fe20000000000 */
[----:B-1----:R-:W-:-:S03]  /*14e0*/  FADD R9, R63, -R72 ;  /* 0x800000483f097221 */ /* 0x002fc60000000000 */
[----:B------:R-:W-:Y:S01]  /*14f0*/  FFMA R74, R4, R74, R33 ;  /* 0x0000004a044a7223 */ /* 0x000fe20000000021 */
[----:B------:R-:W-:Y:S01]  /*1500*/  FFMA R80, R80, R9, R27 ;  /* 0x0000000950507223 */ /* 0x000fe2000000001b */
[----:B--2---:R-:W-:Y:S01]  /*1510*/  FFMA R70, R8, R10, R19 ;  /* 0x0000000a08467223 */ /* 0x004fe20000000013 */
[----:B------:R-:W-:Y:S01]  /*1520*/  FADD R8, R14, -R73 ;  /* 0x800000490e087221 */ /* 0x000fe20000000000 */
[----:B------:R-:W-:Y:S02]  /*1530*/  FADD R10, R61, -R71 ;  /* 0x800000473d0a7221 */ /* 0x000fe40000000000 */
[----:B------:R-:W-:Y:S01]  /*1540*/  FADD R11, R62, -R70 ;  /* 0x800000463e0b7221 */ /* 0x000fe20000000000 */
[----:B------:R-:W-:Y:S01]  /*1550*/  FFMA R81, R81, R8, R26 ;  /* 0x0000000851517223 */ /* 0x000fe2000000001a */
[----:B------:R-:W-:Y:S02]  /*1560*/  FFMA R79, R79, R10, R28 ;  /* 0x0000000a4f4f7223 */ /* 0x000fe4000000001c */
[----:B------:R-:W-:-:S07]  /*1570*/  FFMA R78, R78, R11, R29 ;  /* 0x0000000b4e4e7223 */ /* 0x000fce000000001d */
.L_x_0:
[----:B------:R-:W-:Y:S01]  /*1580*/  BAR.SYNC.DEFER_BLOCKING 0x0 ;  /* 0x0000000000007b1d */ /* 0x000fe20000010000 */
[----:B------:R-:W-:Y:S02]  /*1590*/  ISETP.GE.AND P1, PT, R68, 0x80, PT ;  /* 0x000000804400780c */ /* 0x000fe40003f26270 */
[----:B------:R-:W-:Y:S02]  /*15a0*/  FSEL R25, R65, R25, !P0 ;  /* 0x0000001941197208 */ /* 0x000fe40004000000 */
[----:B------:R-:W-:Y:S02]  /*15b0*/  FSEL R24, R66, R24, !P0 ;  /* 0x0000001842187208 */ /* 0x000fe40004000000 */
[----:B------:R-:W-:Y:S02]  /*15c0*/  FSEL R23, R67, R23, !P0 ;  /* 0x0000001743177208 */ /* 0x000fe40004000000 */
[----:B------:R-:W-:Y:S02]  /*15d0*/  FSEL R22, R69, R22, !P0 ;  /* 0x0000001645167208 */ /* 0x000fe40004000000 */
[----:B------:R-:W-:-:S02]  /*15e0*/  FSEL R19, R70, R19, !P0 ;  /* 0x0000001346137208 */ /* 0x000fc40004000000 */
[----:B------:R-:W-:Y:S02]  /*15f0*/  FSEL R48, R71, R48, !P0 ;  /* 0x0000003047307208 */ /* 0x000fe40004000000 */
[----:B------:R-:W-:Y:S02]  /*1600*/  FSEL R47, R72, R47, !P0 ;  /* 0x0000002f482f7208 */ /* 0x000fe40004000000 */
[----:B------:R-:W-:Y:S02]  /*1610*/  FSEL R51, R73, R51, !P0 ;  /* 0x0000003349337208 */ /* 0x000fe40004000000 */
[----:B------:R-:W-:Y:S02]  /*1620*/  FSEL R33, R74, R33, !P0 ;  /* 0x000000214a217208 */ /* 0x000fe40004000000 */
[----:B------:R-:W-:Y:S02]  /*1630*/  FSEL R32, R75, R32, !P0 ;  /* 0x000000204b207208 */ /* 0x000fe40004000000 */
[----:B------:R-:W-:Y:S01]  /*1640*/  FSEL R31, R76, R31, !P0 ;  /* 0x0000001f4c1f7208 */ /* 0x000fe20004000000 */
[----:B------:R-:W-:Y:S01]  /*1650*/  STS [R12], R64 ;  /* 0x000000400c007388 */ /* 0x000fe20000000800 */
[----:B------:R-:W-:-:S02]  /*1660*/  FSEL R30, R77, R30, !P0 ;  /* 0x0000001e4d1e7208 */ /* 0x000fc40004000000 */
[----:B------:R-:W-:Y:S01]  /*1670*/  FSEL R29, R78, R29, !P0 ;  /* 0x0000001d4e1d7208 */ /* 0x000fe20004000000 */
[----:B------:R-:W-:Y:S01]  /*1680*/  STS [R12+0x20], R15 ;  /* 0x0000200f0c007388 */ /* 0x000fe20000000800 */
[----:B------:R-:W-:Y:S02]  /*1690*/  FSEL R28, R79, R28, !P0 ;  /* 0x0000001c4f1c7208 */ /* 0x000fe40004000000 */
[----:B------:R-:W-:Y:S01]  /*16a0*/  FSEL R27, R80, R27, !P0 ;  /* 0x0000001b501b7208 */ /* 0x000fe20004000000 */
[----:B------:R0:W-:Y:S01]  /*16b0*/  STS [R12+0x40], R20 ;  /* 0x000040140c007388 */ /* 0x0001e20000000800 */
[----:B------:R-:W-:Y:S02]  /*16c0*/  FSEL R26, R81, R26, !P0 ;  /* 0x0000001a511a7208 */ /* 0x000fe40004000000 */
[----:B------:R-:W-:Y:S01]  /*16d0*/  FSEL R41, R54, R41, !P0 ;  /* 0x0000002936297208 */ /* 0x000fe20004000000 */
[----:B------:R1:W-:Y:S01]  /*16e0*/  STS [R12+0x60], R21 ;  /* 0x000060150c007388 */ /* 0x0003e20000000800 */
[----:B------:R-:W-:-:S02]  /*16f0*/  FSEL R40, R53, R40, !P0 ;  /* 0x0000002835287208 */ /* 0x000fc40004000000 */
[----:B------:R-:W-:Y:S01]  /*1700*/  FSEL R39, R56, R39, !P0 ;  /* 0x0000002738277208 */ /* 0x000fe20004000000 */
[----:B------:R-:W-:Y:S01]  /*1710*/  STS [R12+0x80], R62 ;  /* 0x0000803e0c007388 */ /* 0x000fe20000000800 */
[----:B------:R-:W-:Y:S02]  /*1720*/  FSEL R38, R55, R38, !P0 ;  /* 0x0000002637267208 */ /* 0x000fe40004000000 */
[----:B0-----:R-:W-:Y:S01]  /*1730*/  IADD3 R20, P4, R17, UR4, RZ ;  /* 0x0000000411147c10 */ /* 0x001fe2000ff9e0ff */
[----:B------:R-:W-:Y:S01]  /*1740*/  STS [R12+0xa0], R61 ;  /* 0x0000a03d0c007388 */ /* 0x000fe20000000800 */
[----:B------:R-:W-:Y:S02]  /*1750*/  FSEL R37, R58, R37, !P0 ;  /* 0x000000253a257208 */ /* 0x000fe40004000000 */
[----:B-1----:R-:W-:Y:S01]  /*1760*/  IADD3.X R21, R44, UR5, RZ, P4, !PT ;  /* 0x000000052c157c10 */ /* 0x002fe2000a7fe4ff */
[----:B------:R-:W-:Y:S01]  /*1770*/  STS [R12+0xc0], R63 ;  /* 0x0000c03f0c007388 */ /* 0x000fe20000000800 */
[----:B------:R-:W-:-:S02]  /*1780*/  FSEL R36, R57, R36, !P0 ;  /* 0x0000002439247208 */ /* 0x000fc40004000000 */
[----:B------:R-:W-:Y:S01]  /*1790*/  FSEL R35, R60, R35, !P0 ;  /* 0x000000233c237208 */ /* 0x000fe20004000000 */
[----:B------:R0:W-:Y:S01]  /*17a0*/  STS [R12+0xe0], R14 ;  /* 0x0000e00e0c007388 */ /* 0x0001e20000000800 */
[----:B------:R-:W-:Y:S01]  /*17b0*/  FSEL R34, R59, R34, !P0 ;  /* 0x000000223b227208 */ /* 0x000fe20004000000 */
[----:B------:R-:W-:Y:S01]  /*17c0*/  BAR.SYNC.DEFER_BLOCKING 0x0 ;  /* 0x0000000000007b1d */ /* 0x000fe20000010000 */
[----:B0-----:R-:W-:Y:S01]  /*17d0*/  IADD3 R14, P3, R16, UR4, RZ ;  /* 0x00000004100e7c10 */ /* 0x001fe2000ff7e0ff */
[----:B------:R-:W-:-:S03]  /*17e0*/  UIADD3 UR4, UP0, UR4, 0x100, URZ ;  /* 0x0000010004047890 */ /* 0x000fc6000ff1e03f */
[----:B------:R-:W-:Y:S01]  /*17f0*/  IADD3.X R15, R45, UR5, RZ, P3, !PT ;  /* 0x000000052d0f7c10 */ /* 0x000fe20009ffe4ff */
[----:B------:R-:W-:Y:S01]  /*1800*/  UIADD3.X UR5, URZ, UR5, URZ, UP0, !UPT ;  /* 0x000000053f057290 */ /* 0x000fe200087fe43f */
[----:B------:R-:W0:Y:S04]  /*1810*/  LDS.128 R4, [R18] ;  /* 0x0000000012047984 */ /* 0x000e280000000c00 */
[----:B------:R-:W1:Y:S04]  /*1820*/  LDS.128 R8, [R46+0x2000] ;  /* 0x002000002e087984 */ /* 0x000e680000000c00 */
[----:B0-----:R0:W-:Y:S01]  /*1830*/  @!P1 STG.E.128 desc[UR8][R14.64], R4 ;  /* 0x000000040e009986 */ /* 0x0011e2000c101d08 */
[----:B------:R-:W-:-:S03]  /*1840*/  IADD3 R43, P1, R43, 0x40, RZ ;  /* 0x000000402b2b7810 */ /* 0x000fc60007f3e0ff */
[----:B-1----:R0:W-:Y:S01]  /*1850*/  @!P2 STG.E.128 desc[UR8][R20.64], R8 ;  /* 0x000000081400a986 */ /* 0x0021e2000c101d08 */
[----:B------:R-:W-:Y:S02]  /*1860*/  IADD3.X R42, RZ, R42, RZ, P1, !PT ;  /* 0x0000002aff2a7210 */ /* 0x000fe40000ffe4ff */
[----:B------:R-:W-:-:S04]  /*1870*/  ISETP.GE.U32.AND P1, PT, R43, 0x3c0, PT ;  /* 0x000003c02b00780c */ /* 0x000fc80003f26070 */
[----:B------:R-:W-:-:S13]  /*1880*/  ISETP.GE.U32.AND.EX P1, PT, R42, RZ, PT, P1 ;  /* 0x000000ff2a00720c */ /* 0x000fda0003f26110 */
[----:B0-----:R-:W-:Y:S05]  /*1890*/  @!P1 BRA `(.L_x_1) ;  /* 0xffffffec000c9947 */ /* 0x001fea000383ffff */
[----:B------:R-:W-:Y:S01]  /*18a0*/  FADD R4, R41, R40 ;  /* 0x0000002829047221 */ /* 0x000fe20000000000 */
[----:B------:R-:W-:Y:S01]  /*18b0*/  FMUL R7, R40, 0.25 ;  /* 0x3e80000028077820 */ /* 0x000fe20000400000 */
[----:B------:R-:W-:Y:S01]  /*18c0*/  FMUL R10, R39, 0.25 ;  /* 0x3e800000270a7820 */ /* 0x000fe20000400000 */
[----:B------:R-:W-:Y:S01]  /*18d0*/  FADD R24, -R25, R24 ;  /* 0x0000001819187221 */ /* 0x000fe20000000100 */
[C---:B------:R-:W-:Y:S01]  /*18e0*/  FMUL R5, R4.reuse, 0.25 ;  /* 0x3e80000004057820 */ /* 0x040fe20000400000 */
[C---:B------:R-:W-:Y:S01]  /*18f0*/  FSETP.GEU.AND P4, PT, |R4|.reuse, 1.175494350822287508e-38, PT ;  /* 0x008000000400780b */ /* 0x040fe20003f8e200 */
[----:B------:R-:W-:Y:S01]  /*1900*/  FADD R9, R39, R4 ;  /* 0x0000000427097221 */ /* 0x000fe20000000000 */
[----:B------:R-:W-:Y:S01]  /*1910*/  FSETP.GT.AND P2, PT, |R4|, 8.50705917302346158658e+37, PT ;  /* 0x7e8000000400780b */ /* 0x000fe20003f44200 */
[----:B------:R-:W-:Y:S01]  /*1920*/  FMUL R11, R38, 0.25 ;  /* 0x3e800000260b7820 */ /* 0x000fe20000400000 */
[----:B------:R-:W-:Y:S01]  /*1930*/  FMUL R6, R24, R24 ;  /* 0x0000001818067220 */ /* 0x000fe20000400000 */
[----:B------:R-:W-:Y:S01]  /*1940*/  FMUL R8, R9, 0.25 ;  /* 0x3e80000009087820 */ /* 0x000fe20000400000 */
[----:B------:R-:W-:Y:S01]  /*1950*/  FSEL R5, R5, R4, P2 ;  /* 0x0000000405057208 */ /* 0x000fe20001000000 */
[----:B------:R-:W-:Y:S01]  /*1960*/  FADD R12, R38, R9 ;  /* 0x00000009260c7221 */ /* 0x000fe20000000000 */
[----:B------:R-:W-:Y:S01]  /*1970*/  FSETP.GEU.AND P1, PT, |R9|, 1.175494350822287508e-38, PT ;  /* 0x008000000900780b */ /* 0x000fe20003f2e200 */
[----:B------:R-:W-:Y:S01]  /*1980*/  FADD R32, R33, R32 ;  /* 0x0000002021207221 */ /* 0x000fe20000000000 */
[----:B------:R-:W-:Y:S01]  /*1990*/  FSETP.GT.AND P3, PT, |R9|, 8.50705917302346158658e+37, PT ;  /* 0x7e8000000900780b */ /* 0x000fe20003f64200 */
[----:B------:R-:W-:Y:S01]  /*19a0*/  FADD R15, R37, R12 ;  /* 0x0000000c250f7221 */ /* 0x000fe20000000000 */
[----:B------:R-:W-:Y:S01]  /*19b0*/  FSEL R40, R7, R40, P2 ;  /* 0x0000002807287208 */ /* 0x000fe20001000000 */
[----:B------:R-:W-:Y:S01]  /*19c0*/  @!P4 FMUL R5, R5, 16777216 ;  /* 0x4b8000000505c820 */ /* 0x000fe20000400000 */
[----:B------:R-:W-:Y:S01]  /*19d0*/  FSEL R8, R8, R9, P3 ;  /* 0x0000000908087208 */ /* 0x000fe20001800000 */
[C---:B------:R-:W-:Y:S01]  /*19e0*/  FMUL R7, R12.reuse, 0.25 ;  /* 0x3e8000000c077820 */ /* 0x040fe20000400000 */
[----:B------:R-:W-:Y:S01]  /*19f0*/  FSETP.GEU.AND P2, PT, |R12|, 1.175494350822287508e-38, PT ;  /* 0x008000000c00780b */ /* 0x000fe20003f4e200 */
[----:B------:R-:W-:Y:S01]  /*1a00*/  @!P4 FMUL R40, R40, 16777216 ;  /* 0x4b8000002828c820 */ /* 0x000fe20000400000 */
[----:B------:R-:W-:Y:S01]  /*1a10*/  FSEL R39, R10, R39, P3 ;  /* 0x000000270a277208 */ /* 0x000fe20001800000 */
[----:B------:R-:W0:Y:S01]  /*1a20*/  MUFU.RCP R5, R5 ;  /* 0x0000000500057308 */ /* 0x000e220000001000 */
[----:B------:R-:W-:Y:S01]  /*1a30*/  FSETP.GT.AND P3, PT, |R12|, 8.50705917302346158658e+37, PT ;  /* 0x7e8000000c00780b */ /* 0x000fe20003f64200 */
[----:B------:R-:W-:Y:S01]  /*1a40*/  @!P1 FMUL R8, R8, 16777216 ;  /* 0x4b80000008089820 */ /* 0x000fe20000400000 */
[----:B------:R-:W-:Y:S01]  /*1a50*/  FMUL R10, R37, 0.25 ;  /* 0x3e800000250a7820 */ /* 0x000fe20000400000 */
[----:B------:R-:W-:Y:S01]  /*1a60*/  @!P1 FMUL R39, R39, 16777216 ;  /* 0x4b80000027279820 */ /* 0x000fe20000400000 */
[----:B------:R-:W-:Y:S01]  /*1a70*/  FSEL R7, R7, R12, P3 ;  /* 0x0000000c07077208 */ /* 0x000fe20001800000 */
[----:B------:R-:W-:Y:S01]  /*1a80*/  FADD R14, R36, R15 ;  /* 0x0000000f240e7221 */ /* 0x000fe20000000000 */
[----:B------:R-:W-:Y:S01]  /*1a90*/  FSETP.NEU.AND P1, PT, R4, RZ, PT ;  /* 0x000000ff0400720b */ /* 0x000fe20003f2d000 */
[----:B------:R-:W1:Y:S01]  /*1aa0*/  MUFU.RCP R8, R8 ;  /* 0x0000000800087308 */ /* 0x000e620000001000 */
[----:B------:R-:W-:Y:S01]  /*1ab0*/  FSETP.GT.AND P4, PT, |R15|, 8.50705917302346158658e+37, PT ;  /* 0x7e8000000f00780b */ /* 0x000fe20003f84200 */
[----:B------:R-:W-:Y:S01]  /*1ac0*/  @!P2 FMUL R7, R7, 16777216 ;  /* 0x4b8000000707a820 */ /* 0x000fe20000400000 */
[----:B------:R-:W-:Y:S01]  /*1ad0*/  FSETP.NEU.AND P5, PT, R9, RZ, PT ;  /* 0x000000ff0900720b */ /* 0x000fe20003fad000 */
[----:B------:R-:W-:Y:S01]  /*1ae0*/  FMUL R6, R41, R6 ;  /* 0x0000000629067220 */ /* 0x000fe20000400000 */
[----:B------:R-:W-:Y:S01]  /*1af0*/  FSEL R37, R10, R37, P4 ;  /* 0x000000250a257208 */ /* 0x000fe20002000000 */
[----:B------:R-:W-:Y:S01]  /*1b00*/  FMUL R10, R15, 0.25 ;  /* 0x3e8000000f0a7820 */ /* 0x000fe20000400000 */
[----:B0-----:R-:W-:Y:S01]  /*1b10*/  FMUL R5, R5, R40 ;  /* 0x0000002805057220 */ /* 0x001fe20000400000 */
[----:B------:R-:W0:Y:S01]  /*1b20*/  MUFU.RCP R7, R7 ;  /* 0x0000000700077308 */ /* 0x000e220000001000 */
[----:B------:R-:W-:Y:S01]  /*1b30*/  FSEL R38, R11, R38, P3 ;  /* 0x000000260b267208 */ /* 0x000fe20001800000 */
[----:B------:R-:W-:Y:S01]  /*1b40*/  FMUL R11, R36, 0.25 ;  /* 0x3e800000240b7820 */ /* 0x000fe20000400000 */
[----:B------:R-:W-:Y:S01]  /*1b50*/  FSETP.GT.AND P3, PT, |R14|, 8.50705917302346158658e+37, PT ;  /* 0x7e8000000e00780b */ /* 0x000fe20003f64200 */
[----:B------:R-:W-:Y:S01]  /*1b60*/  FADD R17, R35, R14 ;  /* 0x0000000e23117221 */ /* 0x000fe20000000000 */
[----:B------:R-:W-:Y:S01]  /*1b70*/  FSEL R5, R5, RZ, P1 ;  /* 0x000000ff05057208 */ /* 0x000fe20000800000 */
[----:B------:R-:W-:Y:S01]  /*1b80*/  @!P2 FMUL R38, R38, 16777216 ;  /* 0x4b8000002626a820 */ /* 0x000fe20000400000 */
[----:B------:R-:W-:Y:S01]  /*1b90*/  FSETP.GEU.AND P1, PT, |R15|, 1.175494350822287508e-38, PT ;  /* 0x008000000f00780b */ /* 0x000fe20003f2e200 */
[----:B-1----:R-:W-:Y:S01]  /*1ba0*/  FMUL R8, R8, R39 ;  /* 0x0000002708087220 */ /* 0x002fe20000400000 */
[----:B------:R-:W-:Y:S01]  /*1bb0*/  FSEL R10, R10, R15, P4 ;  /* 0x0000000f0a0a7208 */ /* 0x000fe20002000000 */
[----:B------:R-:W-:Y:S01]  /*1bc0*/  FFMA R24, R24, R5, R25 ;  /* 0x0000000518187223 */ /* 0x000fe20000000019 */
[----:B------:R-:W-:Y:S01]  /*1bd0*/  FSETP.GEU.AND P4, PT, |R14|, 1.175494350822287508e-38, PT ;  /* 0x008000000e00780b */ /* 0x000fe20003f8e200 */
[----:B------:R-:W-:Y:S01]  /*1be0*/  FFMA R6, R5, R6, R32 ;  /* 0x0000000605067223 */ /* 0x000fe20000000020 */
[----:B------:R-:W-:Y:S01]  /*1bf0*/  FSEL R8, R8, RZ, P5 ;  /* 0x000000ff08087208 */ /* 0x000fe20002800000 */
[----:B------:R-:W-:Y:S01]  /*1c00*/  FADD R23, R23, -R24 ;  /* 0x8000001817177221 */ /* 0x000fe20000000000 */
[----:B------:R-:W-:Y:S01]  /*1c10*/  FSEL R36, R11, R36, P3 ;  /* 0x000000240b247208 */ /* 0x000fe20001800000 */
[----:B------:R-:W-:Y:S01]  /*1c20*/  FMUL R11, R14, 0.25 ;  /* 0x3e8000000e0b7820 */ /* 0x000fe20000400000 */
[----:B------:R-:W-:Y:S01]  /*1c30*/  FADD R31, R31, R6 ;  /* 0x000000061f1f7221 */ /* 0x000fe20000000000 */
[C---:B------:R-:W-:Y:S01]  /*1c40*/  FMUL R5, R23.reuse, R23 ;  /* 0x0000001717057220 */ /* 0x040fe20000400000 */
[----:B------:R-:W-:Y:S01]  /*1c50*/  FFMA R23, R23, R8, R24 ;  /* 0x0000000817177223 */ /* 0x000fe20000000018 */
[----:B------:R-:W-:Y:S01]  /*1c60*/  @!P1 FMUL R10, R10, 16777216 ;  /* 0x4b8000000a0a9820 */ /* 0x000fe20000400000 */
[----:B------:R-:W-:Y:S01]  /*1c70*/  FSEL R11, R11, R14, P3 ;  /* 0x0000000e0b0b7208 */ /* 0x000fe20001800000 */
[----:B------:R-:W-:Y:S01]  /*1c80*/  FMUL R5, R4, R5 ;  /* 0x0000000504057220 */ /* 0x000fe20000400000 */
[----:B------:R-:W-:Y:S01]  /*1c90*/  FADD R22, R22, -R23 ;  /* 0x8000001716167221 */ /* 0x000fe20000000000 */
[----:B0-----:R-:W-:Y:S01]  /*1ca0*/  FMUL R7, R7, R38 ;  /* 0x0000002607077220 */ /* 0x001fe20000400000 */
[----:B------:R-:W-:Y:S01]  /*1cb0*/  FSETP.GEU.AND P3, PT, |R17|, 1.175494350822287508e-38, PT ;  /* 0x008000001100780b */ /* 0x000fe20003f6e200 */
[----:B------:R-:W0:Y:S01]  /*1cc0*/  MUFU.RCP R10, R10 ;  /* 0x0000000a000a7308 */ /* 0x000e220000001000 */
[----:B------:R-:W-:Y:S01]  /*1cd0*/  FSETP.NEU.AND P5, PT, R12, RZ, PT ;  /* 0x000000ff0c00720b */ /* 0x000fe20003fad000 */
[----:B------:R-:W-:Y:S01]  /*1ce0*/  FFMA R5, R8, R5, R31 ;  /* 0x0000000508057223 */ /* 0x000fe2000000001f */
[----:B------:R-:W-:Y:S01]  /*1cf0*/  FMUL R4, R22, R22 ;  /* 0x0000001616047220 */ /* 0x000fe20000400000 */
[----:B------:R-:W-:Y:S01]  /*1d00*/  @!P4 FMUL R11, R11, 16777216 ;  /* 0x4b8000000b0bc820 */ /* 0x000fe20000400000 */
[C---:B------:R-:W-:Y:S01]  /*1d10*/  FMUL R6, R17.reuse, 0.25 ;  /* 0x3e80000011067820 */ /* 0x040fe20000400000 */
[----:B------:R-:W-:Y:S01]  /*1d20*/  FSETP.GT.AND P2, PT, |R17|, 8.50705917302346158658e+37, PT ;  /* 0x7e8000001100780b */ /* 0x000fe20003f44200 */
[----:B------:R-:W-:Y:S01]  /*1d30*/  FADD R30, R30, R5 ;  /* 0x000000051e1e7221 */ /* 0x000fe20000000000 */
[----:B------:R-:W-:Y:S01]  /*1d40*/  FSEL R7, R7, RZ, P5 ;  /* 0x000000ff07077208 */ /* 0x000fe20002800000 */
[----:B------:R-:W-:Y:S01]  /*1d50*/  FMUL R4, R9, R4 ;  /* 0x0000000409047220 */ /* 0x000fe20000400000 */
[----:B------:R-:W-:Y:S01]  /*1d60*/  FSEL R6, R6, R17, P2 ;  /* 0x0000001106067208 */ /* 0x000fe20001000000 */
[----:B------:R-:W1:Y:S01]  /*1d70*/  MUFU.RCP R11, R11 ;  /* 0x0000000b000b7308 */ /* 0x000e620000001000 */
[----:B------:R-:W-:Y:S01]  /*1d80*/  @!P1 FMUL R37, R37, 16777216 ;  /* 0x4b80000025259820 */ /* 0x000fe20000400000 */
[----:B------:R-:W-:Y:S01]  /*1d90*/  FFMA R22, R22, R7, R23 ;  /* 0x0000000716167223 */ /* 0x000fe20000000017 */
[----:B------:R-:W-:Y:S01]  /*1da0*/  FFMA R4, R7, R4, R30 ;  /* 0x0000000407047223 */ /* 0x000fe2000000001e */
[----:B------:R-:W-:Y:S01]  /*1db0*/  FADD R7, R34, R17 ;  /* 0x0000001122077221 */ /* 0x000fe20000000000 */
[----:B------:R-:W-:Y:S01]  /*1dc0*/  @!P3 FMUL R6, R6, 16777216 ;  /* 0x4b8000000606b820 */ /* 0x000fe20000400000 */
[----:B0-----:R-:W-:Y:S01]  /*1dd0*/  FMUL R10, R10, R37 ;  /* 0x000000250a0a7220 */ /* 0x001fe20000400000 */
[----:B------:R-:W-:Y:S01]  /*1de0*/  @!P4 FMUL R36, R36, 16777216 ;  /* 0x4b8000002424c820 */ /* 0x000fe20000400000 */
[----:B------:R-:W-:Y:S01]  /*1df0*/  FSETP.NEU.AND P1, PT, R15, RZ, PT ;  /* 0x000000ff0f00720b */ /* 0x000fe20003f2d000 */
[----:B------:R-:W-:Y:S01]  /*1e00*/  FADD R29, R29, R4 ;  /* 0x000000041d1d7221 */ /* 0x000fe20000000000 */
[----:B------:R-:W-:Y:S01]  /*1e10*/  FSETP.GEU.AND P4, PT, |R7|, 1.175494350822287508e-38, PT ;  /* 0x008000000700780b */ /* 0x000fe20003f8e200 */
[----:B------:R-:W-:Y:S01]  /*1e20*/  FMUL R16, R35, 0.25 ;  /* 0x3e80000023107820 */ /* 0x000fe20000400000 */
[----:B------:R-:W0:Y:S01]  /*1e30*/  MUFU.RCP R6, R6 ;  /* 0x0000000600067308 */ /* 0x000e220000001000 */
[----:B------:R-:W-:Y:S01]  /*1e40*/  FSEL R10, R10, RZ, P1 ;  /* 0x000000ff0a0a7208 */ /* 0x000fe20000800000 */
[C---:B------:R-:W-:Y:S01]  /*1e50*/  FMUL R4, R7.reuse, 0.25 ;  /* 0x3e80000007047820 */ /* 0x040fe20000400000 */
[----:B------:R-:W-:Y:S01]  /*1e60*/  BAR.SYNC.DEFER_BLOCKING 0x0 ;  /* 0x0000000000007b1d */ /* 0x000fe20000010000 */
[----:B------:R-:W-:Y:S01]  /*1e70*/  FSETP.GT.AND P1, PT, |R7|, 8.50705917302346158658e+37, PT ;  /* 0x7e8000000700780b */ /* 0x000fe20003f24200 */
[--C-:B------:R-:W-:Y:S01]  /*1e80*/  FADD R19, R19, -R22.reuse ;  /* 0x8000001613137221 */ /* 0x100fe20000000000 */
[----:B------:R-:W-:Y:S01]  /*1e90*/  FSEL R35, R16, R35, P2 ;  /* 0x0000002310237208 */ /* 0x000fe20001000000 */
[----:B-1----:R-:W-:Y:S01]  /*1ea0*/  FMUL R11, R11, R36 ;  /* 0x000000240b0b7220 */ /* 0x002fe20000400000 */
[----:B------:R-:W-:Y:S01]  /*1eb0*/  FSEL R8, R4, R7, P1 ;  /* 0x0000000704087208 */ /* 0x000fe20000800000 */
[C---:B------:R-:W-:Y:S01]  /*1ec0*/  FFMA R5, R19.reuse, R10, R22 ;  /* 0x0000000a13057223 */ /* 0x040fe20000000016 */
[----:B------:R-:W-:Y:S01]  /*1ed0*/  FSETP.NEU.AND P2, PT, R14, RZ, PT ;  /* 0x000000ff0e00720b */ /* 0x000fe20003f4d000 */
[----:B------:R-:W-:Y:S01]  /*1ee0*/  FMUL R19, R19, R19 ;  /* 0x0000001313137220 */ /* 0x000fe20000400000 */
[----:B------:R-:W-:Y:S01]  /*1ef0*/  @!P3 FMUL R35, R35, 16777216 ;  /* 0x4b8000002323b820 */ /* 0x000fe20000400000 */
[----:B------:R-:W-:Y:S01]  /*1f00*/  @!P4 FMUL R8, R8, 16777216 ;  /* 0x4b8000000808c820 */ /* 0x000fe20000400000 */
[----:B------:R-:W-:Y:S01]  /*1f10*/  FSEL R11, R11, RZ, P2 ;  /* 0x000000ff0b0b7208 */ /* 0x000fe20001000000 */
[--C-:B------:R-:W-:Y:S01]  /*1f20*/  FADD R48, R48, -R5.reuse ;  /* 0x8000000530307221 */ /* 0x100fe20000000000 */
[----:B------:R-:W-:Y:S01]  /*1f30*/  FMUL R19, R12, R19 ;  /* 0x000000130c137220 */ /* 0x000fe20000400000 */
[----:B0-----:R-:W-:Y:S01]  /*1f40*/  FMUL R6, R6, R35 ;  /* 0x0000002306067220 */ /* 0x001fe20000400000 */
[----:B------:R-:W-:Y:S01]  /*1f50*/  FSETP.NEU.AND P2, PT, R17, RZ, PT ;  /* 0x000000ff1100720b */ /* 0x000fe20003f4d000 */
[----:B------:R-:W-:Y:S01]  /*1f60*/  FFMA R4, R48, R11, R5 ;  /* 0x0000000b30047223 */ /* 0x000fe20000000005 */
[----:B------:R-:W-:Y:S01]  /*1f70*/  FFMA R19, R10, R19, R29 ;  /* 0x000000130a137223 */ /* 0x000fe2000000001d */
[----:B------:R-:W-:Y:S01]  /*1f80*/  FMUL R48, R48, R48 ;  /* 0x0000003030307220 */ /* 0x000fe20000400000 */
[----:B------:R-:W0:Y:S01]  /*1f90*/  MUFU.RCP R8, R8 ;  /* 0x0000000800087308 */ /* 0x000e220000001000 */
[----:B------:R-:W-:Y:S01]  /*1fa0*/  FMUL R5, R34, 0.25 ;  /* 0x3e80000022057820 */ /* 0x000fe20000400000 */
[----:B------:R-:W-:Y:S01]  /*1fb0*/  FADD R28, R28, R19 ;  /* 0x000000131c1c7221 */ /* 0x000fe20000000000 */
[----:B------:R-:W-:Y:S01]  /*1fc0*/  FMUL R48, R15, R48 ;  /* 0x000000300f307220 */ /* 0x000fe20000400000 */
[----:B------:R-:W-:Y:S01]  /*1fd0*/  FSEL R6, R6, RZ, P2 ;  /* 0x000000ff06067208 */ /* 0x000fe20001000000 */
[----:B------:R-:W-:Y:S01]  /*1fe0*/  FADD R47, R47, -R4 ;  /* 0x800000042f2f7221 */ /* 0x000fe20000000000 */
[----:B------:R-:W-:Y:S01]  /*1ff0*/  FSEL R9, R5, R34, P1 ;  /* 0x0000002205097208 */ /* 0x000fe20000800000 */
[----:B------:R-:W-:Y:S01]  /*2000*/  FFMA R28, R11, R48, R28 ;  /* 0x000000300b1c7223 */ /* 0x000fe2000000001c */
[----:B------:R-:W-:Y:S01]  /*2010*/  FSETP.NEU.AND P1, PT, R7, RZ, PT ;  /* 0x000000ff0700720b */ /* 0x000fe20003f2d000 */
[C---:B------:R-:W-:Y:S01]  /*2020*/  FMUL R5, R47.reuse, R47 ;  /* 0x0000002f2f057220 */ /* 0x040fe20000400000 */
[----:B------:R-:W-:Y:S01]  /*2030*/  FFMA R4, R47, R6, R4 ;  /* 0x000000062f047223 */ /* 0x000fe20000000004 */
[----:B------:R-:W-:Y:S01]  /*2040*/  @!P4 FMUL R9, R9, 16777216 ;  /* 0x4b8000000909c820 */ /* 0x000fe20000400000 */
[----:B------:R-:W-:Y:S01]  /*2050*/  FADD R27, R27, R28 ;  /* 0x0000001c1b1b7221 */ /* 0x000fe20000000000 */
[----:B------:R-:W-:Y:S01]  /*2060*/  FMUL R5, R14, R5 ;  /* 0x000000050e057220 */ /* 0x000fe20000400000 */
[----:B------:R-:W-:Y:S01]  /*2070*/  FADD R51, R51, -R4 ;  /* 0x8000000433337221 */ /* 0x000fe20000000000 */
[----:B0-----:R-:W-:Y:S01]  /*2080*/  FMUL R8, R8, R9 ;  /* 0x0000000908087220 */ /* 0x001fe20000400000 */
[----:B------:R-:W-:-:S02]  /*2090*/  IMAD.SHL.U32 R52, R52, 0x20, RZ ;  /* 0x0000002034347824 */ /* 0x000fc400078e00ff */
[----:B------:R-:W-:Y:S01]  /*20a0*/  FFMA R5, R6, R5, R27 ;  /* 0x0000000506057223 */ /* 0x000fe2000000001b */
[----:B------:R-:W-:Y:S01]  /*20b0*/  FMUL R6, R51, R51 ;  /* 0x0000003333067220 */ /* 0x000fe20000400000 */
[----:B------:R-:W-:Y:S02]  /*20c0*/  SHF.L.U32 R9, R0, 0x2, RZ ;  /* 0x0000000200097819 */ /* 0x000fe400000006ff */
[----:B------:R-:W-:Y:S01]  /*20d0*/  FSEL R8, R8, RZ, P1 ;  /* 0x000000ff08087208 */ /* 0x000fe20000800000 */
[----:B------:R-:W-:Y:S01]  /*20e0*/  FADD R5, R26, R5 ;  /* 0x000000051a057221 */ /* 0x000fe20000000000 */
[----:B------:R-:W-:Y:S01]  /*20f0*/  FMUL R6, R17, R6 ;  /* 0x0000000611067220 */ /* 0x000fe20000400000 */
[----:B------:R-:W-:Y:S02]  /*2100*/  LOP3.LUT R10, R52, R9, RZ, 0xfc, !PT ;  /* 0x00000009340a7212 */ /* 0x000fe400078efcff */
[----:B------:R-:W-:Y:S01]  /*2110*/  FFMA R4, R51, R8, R4 ;  /* 0x0000000833047223 */ /* 0x000fe20000000004 */
[----:B------:R-:W-:Y:S01]  /*2120*/  FFMA R5, R8, R6, R5 ;  /* 0x0000000608057223 */ /* 0x000fe20000000005 */
[----:B------:R-:W-:Y:S01]  /*2130*/  ISETP.GE.AND P2, PT, R2, 0x200, PT ;  /* 0x000002000200780c */ /* 0x000fe20003f46270 */
[----:B------:R-:W-:Y:S01]  /*2140*/  STS [R10+UR6+0x1000], R7 ;  /* 0x001000070a007988 */ /* 0x000fe20008000806 */
[----:B------:R-:W-:Y:S01]  /*2150*/  ISETP.EQ.AND P0, PT, R0, RZ, !P0 ;  /* 0x000000ff0000720c */ /* 0x000fe20004702270 */
[----:B------:R-:W-:-:S02]  /*2160*/  HFMA2.MMA R0, -RZ, RZ, 0.8125, 0 ;  /* 0x3a800000ff007435 */ /* 0x000fc400000001ff */
[----:B------:R-:W-:Y:S04]  /*2170*/  STS [R10+UR6], R4 ;  /* 0x000000040a007988 */ /* 0x000fe80008000806 */
[----:B------:R-:W-:Y:S01]  /*2180*/  STS [R10+UR6+0x800], R5 ;  /* 0x000800050a007988 */ /* 0x000fe20008000806 */
[----:B------:R-:W-:Y:S06]  /*2190*/  BAR.SYNC.DEFER_BLOCKING 0x0 ;  /* 0x0000000000007b1d */ /* 0x000fec0000010000 */
[----:B------:R-:W0:Y:S04]  /*21a0*/  @!P2 LDS R21, [R3+UR6+0x1000] ;  /* 0x001000060315a984 */ /* 0x000e280008000800 */
[----:B------:R-:W1:Y:S04]  /*21b0*/  @!P2 LDS R18, [R3+UR6] ;  /* 0x000000060312a984 */ /* 0x000e680008000800 */
[----:B------:R-:W2:Y:S04]  /*21c0*/  @!P2 LDS R20, [R3+UR6+0x800] ;  /* 0x000800060314a984 */ /* 0x000ea80008000800 */
[----:B0-----:R-:W0:Y:S04]  /*21d0*/  SHFL.BFLY PT, R6, R21, 0x4, 0x1f ;  /* 0x0c801f0015067f89 */ /* 0x001e2800000e0000 */
[----:B-1----:R-:W1:Y:S04]  /*21e0*/  SHFL.BFLY PT, R5, R18, 0x4, 0x1f ;  /* 0x0c801f0012057f89 */ /* 0x002e6800000e0000 */
[----:B--2---:R-:W2:Y:S01]  /*21f0*/  SHFL.BFLY PT, R7, R20, 0x4, 0x1f ;  /* 0x0c801f0014077f89 */ /* 0x004ea200000e0000 */
[----:B0-----:R-:W-:-:S04]  /*2200*/  FADD R8, R21, R6 ;  /* 0x0000000615087221 */ /* 0x001fc80000000000 */
[C---:B------:R-:W-:Y:S01]  /*2210*/  FMUL R9, R8.reuse, 0.25 ;  /* 0x3e80000008097820 */ /* 0x040fe20000400000 */
[C---:B------:R-:W-:Y:S01]  /*2220*/  FSETP.GEU.AND P2, PT, |R8|.reuse, 1.175494350822287508e-38, PT ;  /* 0x008000000800780b */ /* 0x040fe20003f4e200 */
[----:B------:R-:W0:Y:S01]  /*2230*/  SHFL.BFLY PT, R11, R8, 0x2, 0x1f ;  /* 0x0c401f00080b7f89 */ /* 0x000e2200000e0000 */
[----:B------:R-:W-:Y:S01]  /*2240*/  FSETP.GT.AND P1, PT, |R8|, 8.50705917302346158658e+37, PT ;  /* 0x7e8000000800780b */ /* 0x000fe20003f24200 */
[----:B-1----:R-:W-:Y:S01]  /*2250*/  FADD R5, -R18, R5 ;  /* 0x0000000512057221 */ /* 0x002fe20000000100 */
[----:B--2---:R-:W-:Y:S02]  /*2260*/  FADD R7, R20, R7 ;  /* 0x0000000714077221 */ /* 0x004fe40000000000 */
[----:B------:R-:W-:Y:S01]  /*2270*/  FSEL R9, R9, R8, P1 ;  /* 0x0000000809097208 */ /* 0x000fe20000800000 */
[----:B------:R-:W-:-:S04]  /*2280*/  FMUL R4, R5, R5 ;  /* 0x0000000505047220 */ /* 0x000fc80000400000 */
[----:B------:R-:W-:Y:S02]  /*2290*/  FMUL R4, R21, R4 ;  /* 0x0000000415047220 */ /* 0x000fe40000400000 */
[----:B------:R-:W-:Y:S02]  /*22a0*/  @!P2 FMUL R9, R9, 16777216 ;  /* 0x4b8000000909a820 */ /* 0x000fe40000400000 */
[----:B------:R-:W-:-:S04]  /*22b0*/  @P1 FMUL R6, R6, 0.25 ;  /* 0x3e80000006061820 */ /* 0x000fc80000400000 */
[----:B------:R-:W1:Y:S01]  /*22c0*/  MUFU.RCP R9, R9 ;  /* 0x0000000900097308 */ /* 0x000e620000001000 */
[----:B------:R-:W-:Y:S01]  /*22d0*/  @!P2 FMUL R6, R6, 16777216 ;  /* 0x4b8000000606a820 */ /* 0x000fe20000400000 */
[C---:B------:R-:W-:Y:S01]  /*22e0*/  FSETP.NEU.AND P2, PT, R8.reuse, RZ, PT ;  /* 0x000000ff0800720b */ /* 0x040fe20003f4d000 */
[----:B0-----:R-:W-:-:S04]  /*22f0*/  FADD R10, R8, R11 ;  /* 0x0000000b080a7221 */ /* 0x001fc80000000000 */
[C---:B------:R-:W-:Y:S01]  /*2300*/  FMUL R15, R10.reuse, 0.25 ;  /* 0x3e8000000a0f7820 */ /* 0x040fe20000400000 */
[C---:B------:R-:W-:Y:S01]  /*2310*/  FSETP.GEU.AND P3, PT, |R10|.reuse, 1.175494350822287508e-38, PT ;  /* 0x008000000a00780b */ /* 0x040fe20003f6e200 */
[----:B------:R-:W0:Y:S01]  /*2320*/  SHFL.BFLY PT, R17, R10, 0x1, 0x1f ;  /* 0x0c201f000a117f89 */ /* 0x000e2200000e0000 */
[----:B------:R-:W-:Y:S01]  /*2330*/  FSETP.GT.AND P1, PT, |R10|, 8.50705917302346158658e+37, PT ;  /* 0x7e8000000a00780b */ /* 0x000fe20003f24200 */
[----:B-1----:R-:W-:-:S03]  /*2340*/  FMUL R6, R9, R6 ;  /* 0x0000000609067220 */ /* 0x002fc60000400000 */
[----:B------:R-:W-:Y:S02]  /*2350*/  FSEL R15, R15, R10, P1 ;  /* 0x0000000a0f0f7208 */ /* 0x000fe40000800000 */
[----:B------:R-:W-:-:S05]  /*2360*/  FSEL R6, R6, RZ, P2 ;  /* 0x000000ff06067208 */ /* 0x000fca0001000000 */
[----:B------:R-:W-:Y:S01]  /*2370*/  @!P3 FMUL R15, R15, 16777216 ;  /* 0x4b8000000f0fb820 */ /* 0x000fe20000400000 */
[----:B------:R-:W-:Y:S01]  /*2380*/  FFMA R5, R5, R6, R18 ;  /* 0x0000000605057223 */ /* 0x000fe20000000012 */
[----:B------:R-:W-:Y:S01]  /*2390*/  FFMA R4, R6, R4, R7 ;  /* 0x0000000406047223 */ /* 0x000fe20000000007 */
[----:B------:R-:W-:Y:S01]  /*23a0*/  @P1 FMUL R11, R11, 0.25 ;  /* 0x3e8000000b0b1820 */ /* 0x000fe20000400000 */
[----:B------:R-:W1:Y:S01]  /*23b0*/  MUFU.RCP R12, R15 ;  /* 0x0000000f000c7308 */ /* 0x000e620000001000 */
[----:B------:R-:W-:Y:S01]  /*23c0*/  FSETP.NEU.AND P1, PT, R10, RZ, PT ;  /* 0x000000ff0a00720b */ /* 0x000fe20003f2d000 */
[----:B------:R-:W2:Y:S01]  /*23d0*/  SHFL.BFLY PT, R6, R5, 0x2, 0x1f ;  /* 0x0c401f0005067f89 */ /* 0x000ea200000e0000 */
[----:B------:R-:W-:-:S03]  /*23e0*/  @!P3 FMUL R11, R11, 16777216 ;  /* 0x4b8000000b0bb820 */ /* 0x000fc60000400000 */
[----:B------:R-:W3:Y:S01]  /*23f0*/  SHFL.BFLY PT, R7, R4, 0x2, 0x1f ;  /* 0x0c401f0004077f89 */ /* 0x000ee200000e0000 */
[----:B0-----:R-:W-:-:S05]  /*2400*/  FADD R14, R10, R17 ;  /* 0x000000110a0e7221 */ /* 0x001fca0000000000 */
[----:B------:R-:W-:Y:S01]  /*2410*/  FSETP.GEU.AND P2, PT, |R14|, 1.175494350822287508e-38, PT ;  /* 0x008000000e00780b */ /* 0x000fe20003f4e200 */
[----:B-1----:R-:W-:Y:S01]  /*2420*/  FMUL R12, R12, R11 ;  /* 0x0000000b0c0c7220 */ /* 0x002fe20000400000 */
[----:B------:R-:W-:-:S04]  /*2430*/  FMUL R11, R14, 0.25 ;  /* 0x3e8000000e0b7820 */ /* 0x000fc80000400000 */
[----:B------:R-:W-:Y:S02]  /*2440*/  FSEL R12, R12, RZ, P1 ;  /* 0x000000ff0c0c7208 */ /* 0x000fe40000800000 */
[----:B------:R-:W-:Y:S01]  /*2450*/  FSETP.GT.AND P1, PT, |R14|, 8.50705917302346158658e+37, PT ;  /* 0x7e8000000e00780b */ /* 0x000fe20003f24200 */
[----:B--2---:R-:W-:-:S03]  /*2460*/  FADD R6, -R5, R6 ;  /* 0x0000000605067221 */ /* 0x004fc60000000100 */
[----:B------:R-:W-:Y:S01]  /*2470*/  FSEL R11, R11, R14, P1 ;  /* 0x0000000e0b0b7208 */ /* 0x000fe20000800000 */
[C---:B------:R-:W-:Y:S01]  /*2480*/  FMUL R9, R6.reuse, R6 ;  /* 0x0000000606097220 */ /* 0x040fe20000400000 */
[----:B------:R-:W-:Y:S01]  /*2490*/  FFMA R5, R6, R12, R5 ;  /* 0x0000000c06057223 */ /* 0x000fe20000000005 */
[----:B---3--:R-:W-:Y:S02]  /*24a0*/  FADD R7, R4, R7 ;  /* 0x0000000704077221 */ /* 0x008fe40000000000 */
[----:B------:R-:W-:Y:S01]  /*24b0*/  @!P2 FMUL R11, R11, 16777216 ;  /* 0x4b8000000b0ba820 */ /* 0x000fe20000400000 */
[----:B------:R-:W-:-:S03]  /*24c0*/  FMUL R9, R8, R9 ;  /* 0x0000000908097220 */ /* 0x000fc60000400000 */
[----:B------:R-:W-:Y:S01]  /*24d0*/  @P1 FMUL R17, R17, 0.25 ;  /* 0x3e80000011111820 */ /* 0x000fe20000400000 */
[----:B------:R-:W0:Y:S01]  /*24e0*/  SHFL.BFLY PT, R4, R5, 0x1, 0x1f ;  /* 0x0c201f0005047f89 */ /* 0x000e2200000e0000 */
[----:B------:R-:W1:Y:S01]  /*24f0*/  MUFU.RCP R8, R11 ;  /* 0x0000000b00087308 */ /* 0x000e620000001000 */
[----:B------:R-:W-:Y:S01]  /*2500*/  FFMA R7, R12, R9, R7 ;  /* 0x000000090c077223 */ /* 0x000fe20000000007 */
[----:B------:R-:W-:Y:S01]  /*2510*/  @!P2 FMUL R17, R17, 16777216 ;  /* 0x4b8000001111a820 */ /* 0x000fe20000400000 */
[----:B------:R-:W-:Y:S02]  /*2520*/  LOP3.LUT P1, RZ, R2, 0x7, RZ, 0xc0, !PT ;  /* 0x0000000702ff7812 */ /* 0x000fe4000782c0ff */
[----:B------:R-:W-:Y:S01]  /*2530*/  FSETP.NEU.AND P2, PT, R14, RZ, PT ;  /* 0x000000ff0e00720b */ /* 0x000fe20003f4d000 */
[----:B------:R-:W2:Y:S01]  /*2540*/  SHFL.BFLY PT, R6, R7, 0x1, 0x1f ;  /* 0x0c201f0007067f89 */ /* 0x000ea200000e0000 */
[----:B------:R-:W-:Y:S01]  /*2550*/  ISETP.LT.AND P1, PT, R2, 0x200, !P1 ;  /* 0x000002000200780c */ /* 0x000fe20004f21270 */
[----:B-1----:R-:W-:-:S05]  /*2560*/  FMUL R8, R8, R17 ;  /* 0x0000001108087220 */ /* 0x002fca0000400000 */
[----:B------:R-:W-:-:S07]  /*2570*/  FSEL R8, R8, RZ, P2 ;  /* 0x000000ff08087208 */ /* 0x000fce0001000000 */
[----:B------:R-:W-:Y:S01]  /*2580*/  @P1 STS [R3+UR6+0x1000], R14 ;  /* 0x0010000e03001988 */ /* 0x000fe20008000806 */
[----:B0-----:R-:W-:-:S04]  /*2590*/  FADD R4, -R5, R4 ;  /* 0x0000000405047221 */ /* 0x001fc80000000100 */
[C---:B------:R-:W-:Y:S01]  /*25a0*/  FMUL R9, R4.reuse, R4 ;  /* 0x0000000404097220 */ /* 0x040fe20000400000 */
[----:B------:R-:W-:Y:S01]  /*25b0*/  FFMA R2, R4, R8, R5 ;  /* 0x0000000804027223 */ /* 0x000fe20000000005 */
[----:B--2---:R-:W-:Y:S02]  /*25c0*/  FADD R7, R7, R6 ;  /* 0x0000000607077221 */ /* 0x004fe40000000000 */
[----:B------:R-:W-:Y:S01]  /*25d0*/  FMUL R9, R10, R9 ;  /* 0x000000090a097220 */ /* 0x000fe20000400000 */
[----:B------:R-:W0:Y:S01]  /*25e0*/  LDC.64 R4, c[0x0][0x220] ;  /* 0x00008800ff047b82 */ /* 0x000e220000000a00 */
[----:B------:R-:W-:Y:S02]  /*25f0*/  @P1 STS [R3+UR6], R2 ;  /* 0x0000000203001988 */ /* 0x000fe40008000806 */
[----:B------:R-:W-:-:S05]  /*2600*/  FFMA R10, R8, R9, R7 ;  /* 0x00000009080a7223 */ /* 0x000fca0000000007 */
[----:B------:R-:W-:Y:S01]  /*2610*/  @P1 STS [R3+UR6+0x800], R10 ;  /* 0x0008000a03001988 */ /* 0x000fe20008000806 */
[----:B------:R-:W1:Y:S08]  /*2620*/  LDC.64 R6, c[0x0][0x228] ;  /* 0x00008a00ff067b82 */ /* 0x000e700000000a00 */
[----:B------:R-:W-:Y:S08]  /*2630*/  BAR.SYNC.DEFER_BLOCKING 0x0 ;  /* 0x0000000000007b1d */ /* 0x000ff00000010000 */
[----:B------:R-:W2:Y:S01]  /*2640*/  LDC.64 R8, c[0x0][0x230] ;  /* 0x00008c00ff087b82 */ /* 0x000ea20000000a00 */
[----:B0-----:R-:W-:-:S04]  /*2650*/  IMAD.WIDE R4, R13, 0x4, R4 ;  /* 0x000000040d047825 */ /* 0x001fc800078e0204 */
[----:B-1----:R-:W-:Y:S01]  /*2660*/  IMAD.WIDE R6, R13, 0x4, R6 ;  /* 0x000000040d067825 */ /* 0x002fe200078e0206 */
[----:B------:R-:W0:Y:S04]  /*2670*/  LDS R11, [R52+UR6] ;  /* 0x00000006340b7984 */ /* 0x000e280008000800 */
[----:B------:R-:W1:Y:S04]  /*2680*/  LDS R15, [R52+UR6+0x800] ;  /* 0x00080006340f7984 */ /* 0x000e680008000800 */
[----:B0-----:R0:W-:Y:S04]  /*2690*/  @P0 STG.E desc[UR8][R4.64], R11 ;  /* 0x0000000b04000986 */ /* 0x0011e8000c101908 */
[----:B-1----:R0:W-:Y:S01]  /*26a0*/  @P0 STG.E desc[UR8][R6.64], R15 ;  /* 0x0000000f06000986 */ /* 0x0021e2000c101908 */
[----:B------:R-:W-:Y:S01]  /*26b0*/  FFMA R0, R15, R0, 9.9999997473787516356e-06 ;  /* 0x3727c5ac0f007423 */ /* 0x000fe20000000000 */
[----:B--2---:R-:W-:Y:S06]  /*26c0*/  @!P0 EXIT ;  /* 0x000000000000894d */ /* 0x004fec0003800000 */
[----:B0-----:R-:W0:Y:S01]  /*26d0*/  MUFU.RSQ R5, R0 ;  /* 0x0000000000057308 */ /* 0x001e220000001400 */
[----:B------:R-:W-:-:S05]  /*26e0*/  IMAD.WIDE R2, R13, 0x4, R8 ;  /* 0x000000040d027825 */ /* 0x000fca00078e0208 */
[----:B0-----:R-:W-:Y:S01]  /*26f0*/  STG.E desc[UR8][R2.64], R5 ;  /* 0x0000000502007986 */ /* 0x001fe2000c101908 */
[----:B------:R-:W-:Y:S05]  /*2700*/  EXIT ;  /* 0x000000000000794d */ /* 0x000fea0003800000 */
.L_x_2:
[----:B------:R-:W-:-:S00]  /*2710*/  BRA `(.L_x_2) ;  /* 0xfffffffc00fc7947 */ /* 0x000fc0000383ffff */
[----:B------:R-:W-:-:S00]  /*2720*/  NOP ;  /* 0x0000000000007918 */ /* 0x000fc00000000000 */
        /* <DEDUP_REMOVED lines=13> */
.L_x_3:


//--------------------- .nv.global.init           --------------------------
	.section	.nv.global.init,"aw",@progbits
.nv.global.init:
	.type		_$_str,@object
	.size		_$_str,(.L_0 - _$_str)
_$_str:
        /*0000*/ 	.byte	0x5f, 0x5f, 0x43, 0x55, 0x44, 0x41, 0x5f, 0x46, 0x54, 0x5a, 0x00
.L_0:


//--------------------- .nv.shared.triton_red_fused_avg_pool2d_native_group_norm_7 --------------------------
	.section	.nv.shared.triton_red_fused_avg_pool2d_native_group_norm_7,"aw",@nobits
	.sectionflags	@""
	.align	16
	.zero		1024


//--------------------- .nv.constant0.triton_red_fused_avg_pool2d_native_group_norm_7 --------------------------
	.section	.nv.constant0.triton_red_fused_avg_pool2d_native_group_norm_7,"a",@progbits
	.sectionflags	@""
	.align	4
.nv.constant0.triton_red_fused_avg_pool2d_native_group_norm_7:
	.zero		576
